// auto-generated by cutlass_sweep.gemm — config: {"arch": "sm_100", "cluster_m": 1, "cluster_n": 4, "dtype": "bf16", "dtype_b": "bf16", "layout": "nt", "stages": 0, "tile_k": 128, "tile_m": 128, "tile_n": 128}
#include "cutlass/cutlass.h"
#include "cutlass/gemm/collective/collective_builder.hpp"
#include "cutlass/gemm/device/gemm_universal_adapter.h"
#include "cutlass/gemm/kernel/gemm_universal.hpp"
#include "cutlass/epilogue/collective/collective_builder.hpp"

using ElemA = cutlass::bfloat16_t;
using ElemB = cutlass::bfloat16_t;
using ElemCD = cutlass::bfloat16_t;
using Acc  = float;
using TileShape    = cute::Shape<cute::_128, cute::_128, cute::_128>;
using ClusterShape = cute::Shape<cute::_1, cute::_4, cute::_1>;

using CollectiveEpilogue = typename cutlass::epilogue::collective::CollectiveBuilder<
    cutlass::arch::Sm100, cutlass::arch::OpClassTensorOp,
    TileShape, ClusterShape,
    cutlass::epilogue::collective::EpilogueTileAuto,
    Acc, Acc,
    ElemCD, cutlass::layout::RowMajor, 128 / cutlass::sizeof_bits<ElemCD>::value,
    ElemCD, cutlass::layout::RowMajor, 128 / cutlass::sizeof_bits<ElemCD>::value,
    cutlass::epilogue::collective::EpilogueScheduleAuto
  >::CollectiveOp;

using CollectiveMainloop = typename cutlass::gemm::collective::CollectiveBuilder<
    cutlass::arch::Sm100, cutlass::arch::OpClassTensorOp,
    ElemA, cutlass::layout::RowMajor, 128 / cutlass::sizeof_bits<ElemA>::value,
    ElemB, cutlass::layout::ColumnMajor, 128 / cutlass::sizeof_bits<ElemB>::value,
    Acc,
    TileShape, ClusterShape,
    cutlass::gemm::collective::StageCountAutoCarveout<static_cast<int>(sizeof(typename CollectiveEpilogue::SharedStorage))>,
    cutlass::gemm::collective::KernelScheduleAuto
  >::CollectiveOp;

using GemmKernel = cutlass::gemm::kernel::GemmUniversal<
    cute::Shape<int,int,int,int>,
    CollectiveMainloop,
    CollectiveEpilogue
>;
using Gemm = cutlass::gemm::device::GemmUniversalAdapter<GemmKernel>;

// Force the device kernel symbol into the cubin without needing a host main.
auto* _anchor = &cutlass::device_kernel<GemmKernel>;


// ===== COMPILED SASS (sm_100a) =====

	.target	sm_100a

	.elftype	@"ET_EXEC"


//--------------------- .note.nv.tkinfo           --------------------------
	.section	.note.nv.tkinfo,"",@"SHT_NOTE"
	.sectionflags	@"SHF_NOTE_NV_TKINFO"
	.tkinfo
        /*0018*/ 	.word	0x00000002
        /*0030*/ 	.string	""
        /*0030*/ 	.string	"ptxas"
        /*0030*/ 	.string	"Cuda compilation tools, release 13.0, V13.0.88"
        /*0030*/ 	.string	"Build cuda_13.0.r13.0/compiler.36424714_0"
        /*0030*/ 	.string	"-arch sm_100a -m 64 "



//--------------------- .note.nv.cuinfo           --------------------------
	.section	.note.nv.cuinfo,"",@"SHT_NOTE"
	.sectionflags	@"SHF_NOTE_NV_CUINFO"
        /*0018*/ 	.short	0x0002
        /*001a*/ 	.short	0x0064
        /*001c*/ 	.short	0x0082
	.zero		2


//--------------------- .nv.info                  --------------------------
	.section	.nv.info,"",@"SHT_CUDA_INFO"
	.align	4


	//----- nvinfo : EIATTR_REGCOUNT
	.align		4
        /*0000*/ 	.byte	0x04, 0x2f
        /*0002*/ 	.short	(.L_19 - .L_18)
	.align		4
.L_18:
        /*0004*/ 	.word	index@(_ZN7cutlass13device_kernelINS_4gemm6kernel13GemmUniversalIN4cute5tupleIJiiiiEEENS1_10collective13CollectiveMmaINS1_35MainloopSm100TmaUmmaWarpSpecializedILi3ELi2ELi4ENS5_IJNS4_1CILi1EEENSA_ILi4EEESB_EEEEENS5_IJNSA_ILi128EEESF_SF_EEENS_10bfloat16_tENS5_IJlSB_lEEESH_SI_NS4_8TiledMMAINS4_8MMA_AtomIJNS4_20SM100_MMA_F16BF16_SSISH_SH_fLi128ELi128ELNS4_4UMMA5MajorE0ELSN_0ELNSM_7ScaleInE0ELSO_0EEEEEENS4_6LayoutINS5_IJSB_SB_SB_EEENS5_IJNSA_ILi0EEEST_ST_EEEEENS5_IJNS4_10UnderscoreESW_SW_EEEEENS4_23SM90_TMA_LOAD_MULTICASTENS4_14ComposedLayoutINS4_7SwizzleILi3ELi4ELi3EEENS4_18smem_ptr_flag_bitsILi16EEENSR_INS5_IJNSA_ILi8EEENSA_ILi64EEEEEENS5_IJS16_SB_EEEEEEEvNS4_8identityENS4_13SM90_TMA_LOADES1A_vS1B_EENS_8epilogue10collective18CollectiveEpilogueINS1E_23Sm100TmaWarpSpecializedILi4ELi2ELi32ELb1ELb0EEEJSG_NS5_IJNSR_ISF_SB_EENSR_INSA_ILi32EEESB_EEEEESH_SI_SH_SI_NS1E_6fusion15FusionCallbacksIS1I_NS1N_17LinearCombinationISH_fSH_fLNS_15FloatRoundStyleE2EEESG_S1M_JEEENS4_5SM1004TMEM4LOAD26SM100_TMEM_LOAD_32dp32b32xES1C_NS10_INS11_ILi2ELi4ELi3EEES14_NSR_INS5_IJS15_S1K_EEENS5_IJS1K_SB_EEEEEEENS4_39AutoVectorizingCopyWithAssumedAlignmentILi128EEENS4_14SM90_TMA_STOREES21_S23_S23_EEEvvEEEEvNT_6ParamsE)
        /*0008*/ 	.word	0x00000076


	//----- nvinfo : EIATTR_FRAME_SIZE
	.align		4
.L_19:
        /*000c*/ 	.byte	0x04, 0x11
        /*000e*/ 	.short	(.L_21 - .L_20)
	.align		4
.L_20:
        /*0010*/ 	.word	index@($__internal_2_$__cuda_sm10x_tcgen05_guardrail_trap_unallocated_columns_being_dealloced)
        /*0014*/ 	.word	0x00000000


	//----- nvinfo : EIATTR_FRAME_SIZE
	.align		4
.L_21:
        /*0018*/ 	.byte	0x04, 0x11
        /*001a*/ 	.short	(.L_23 - .L_22)
	.align		4
.L_22:
        /*001c*/ 	.word	index@($__internal_1_$__cuda_sm10x_tcgen05_guardrail_trap_phase_invalid_during_alloc)
        /*0020*/ 	.word	0x00000000


	//----- nvinfo : EIATTR_FRAME_SIZE
	.align		4
.L_23:
        /*0024*/ 	.byte	0x04, 0x11
        /*0026*/ 	.short	(.L_25 - .L_24)
	.align		4
.L_24:
        /*0028*/ 	.word	index@($__internal_0_$__cuda_sm10x_tcgen05_guardrail_trap_col_being_dealloced_not_returned_by_alloc)
        /*002c*/ 	.word	0x00000000


	//----- nvinfo : EIATTR_FRAME_SIZE
	.align		4
.L_25:
        /*0030*/ 	.byte	0x04, 0x11
        /*0032*/ 	.short	(.L_27 - .L_26)
	.align		4
.L_26:
        /*0034*/ 	.word	index@(_ZN7cutlass13device_kernelINS_4gemm6kernel13GemmUniversalIN4cute5tupleIJiiiiEEENS1_10collective13CollectiveMmaINS1_35MainloopSm100TmaUmmaWarpSpecializedILi3ELi2ELi4ENS5_IJNS4_1CILi1EEENSA_ILi4EEESB_EEEEENS5_IJNSA_ILi128EEESF_SF_EEENS_10bfloat16_tENS5_IJlSB_lEEESH_SI_NS4_8TiledMMAINS4_8MMA_AtomIJNS4_20SM100_MMA_F16BF16_SSISH_SH_fLi128ELi128ELNS4_4UMMA5MajorE0ELSN_0ELNSM_7ScaleInE0ELSO_0EEEEEENS4_6LayoutINS5_IJSB_SB_SB_EEENS5_IJNSA_ILi0EEEST_ST_EEEEENS5_IJNS4_10UnderscoreESW_SW_EEEEENS4_23SM90_TMA_LOAD_MULTICASTENS4_14ComposedLayoutINS4_7SwizzleILi3ELi4ELi3EEENS4_18smem_ptr_flag_bitsILi16EEENSR_INS5_IJNSA_ILi8EEENSA_ILi64EEEEEENS5_IJS16_SB_EEEEEEEvNS4_8identityENS4_13SM90_TMA_LOADES1A_vS1B_EENS_8epilogue10collective18CollectiveEpilogueINS1E_23Sm100TmaWarpSpecializedILi4ELi2ELi32ELb1ELb0EEEJSG_NS5_IJNSR_ISF_SB_EENSR_INSA_ILi32EEESB_EEEEESH_SI_SH_SI_NS1E_6fusion15FusionCallbacksIS1I_NS1N_17LinearCombinationISH_fSH_fLNS_15FloatRoundStyleE2EEESG_S1M_JEEENS4_5SM1004TMEM4LOAD26SM100_TMEM_LOAD_32dp32b32xES1C_NS10_INS11_ILi2ELi4ELi3EEES14_NSR_INS5_IJS15_S1K_EEENS5_IJS1K_SB_EEEEEEENS4_39AutoVectorizingCopyWithAssumedAlignmentILi128EEENS4_14SM90_TMA_STOREES21_S23_S23_EEEvvEEEEvNT_6ParamsE)
        /*0038*/ 	.word	0x00000000


	//----- nvinfo : EIATTR_MIN_STACK_SIZE
	.align		4
.L_27:
        /*003c*/ 	.byte	0x04, 0x12
        /*003e*/ 	.short	(.L_29 - .L_28)
	.align		4
.L_28:
        /*0040*/ 	.word	index@(_ZN7cutlass13device_kernelINS_4gemm6kernel13GemmUniversalIN4cute5tupleIJiiiiEEENS1_10collective13CollectiveMmaINS1_35MainloopSm100TmaUmmaWarpSpecializedILi3ELi2ELi4ENS5_IJNS4_1CILi1EEENSA_ILi4EEESB_EEEEENS5_IJNSA_ILi128EEESF_SF_EEENS_10bfloat16_tENS5_IJlSB_lEEESH_SI_NS4_8TiledMMAINS4_8MMA_AtomIJNS4_20SM100_MMA_F16BF16_SSISH_SH_fLi128ELi128ELNS4_4UMMA5MajorE0ELSN_0ELNSM_7ScaleInE0ELSO_0EEEEEENS4_6LayoutINS5_IJSB_SB_SB_EEENS5_IJNSA_ILi0EEEST_ST_EEEEENS5_IJNS4_10UnderscoreESW_SW_EEEEENS4_23SM90_TMA_LOAD_MULTICASTENS4_14ComposedLayoutINS4_7SwizzleILi3ELi4ELi3EEENS4_18smem_ptr_flag_bitsILi16EEENSR_INS5_IJNSA_ILi8EEENSA_ILi64EEEEEENS5_IJS16_SB_EEEEEEEvNS4_8identityENS4_13SM90_TMA_LOADES1A_vS1B_EENS_8epilogue10collective18CollectiveEpilogueINS1E_23Sm100TmaWarpSpecializedILi4ELi2ELi32ELb1ELb0EEEJSG_NS5_IJNSR_ISF_SB_EENSR_INSA_ILi32EEESB_EEEEESH_SI_SH_SI_NS1E_6fusion15FusionCallbacksIS1I_NS1N_17LinearCombinationISH_fSH_fLNS_15FloatRoundStyleE2EEESG_S1M_JEEENS4_5SM1004TMEM4LOAD26SM100_TMEM_LOAD_32dp32b32xES1C_NS10_INS11_ILi2ELi4ELi3EEES14_NSR_INS5_IJS15_S1K_EEENS5_IJS1K_SB_EEEEEEENS4_39AutoVectorizingCopyWithAssumedAlignmentILi128EEENS4_14SM90_TMA_STOREES21_S23_S23_EEEvvEEEEvNT_6ParamsE)
        /*0044*/ 	.word	0x00000000
.L_29:


//--------------------- .nv.compat                --------------------------
	.section	.nv.compat,"",@"SHT_CUDA_COMPAT_INFO"
	.align	4
        /*0000*/ 	.byte	0x02, 0x09, 0x01, 0x00, 0x02, 0x02, 0x02, 0x00, 0x02, 0x05, 0x05, 0x00, 0x03, 0x07, 0x01, 0x01
        /*0010*/ 	.byte	0x02, 0x03, 0x01, 0x00, 0x02, 0x06, 0x01, 0x00, 0x04, 0x0b, 0x08, 0x00, 0x09, 0x00, 0x00, 0x00
        /*0020*/ 	.byte	0x00, 0x00, 0x00, 0x00


//--------------------- .nv.info._ZN7cutlass13device_kernelINS_4gemm6kernel13GemmUniversalIN4cute5tupleIJiiiiEEENS1_10collective13CollectiveMmaINS1_35MainloopSm100TmaUmmaWarpSpecializedILi3ELi2ELi4ENS5_IJNS4_1CILi1EEENSA_ILi4EEESB_EEEEENS5_IJNSA_ILi128EEESF_SF_EEENS_10bfloat16_tENS5_IJlSB_lEEESH_SI_NS4_8TiledMMAINS4_8MMA_AtomIJNS4_20SM100_MMA_F16BF16_SSISH_SH_fLi128ELi128ELNS4_4UMMA5MajorE0ELSN_0ELNSM_7ScaleInE0ELSO_0EEEEEENS4_6LayoutINS5_IJSB_SB_SB_EEENS5_IJNSA_ILi0EEEST_ST_EEEEENS5_IJNS4_10UnderscoreESW_SW_EEEEENS4_23SM90_TMA_LOAD_MULTICASTENS4_14ComposedLayoutINS4_7SwizzleILi3ELi4ELi3EEENS4_18smem_ptr_flag_bitsILi16EEENSR_INS5_IJNSA_ILi8EEENSA_ILi64EEEEEENS5_IJS16_SB_EEEEEEEvNS4_8identityENS4_13SM90_TMA_LOADES1A_vS1B_EENS_8epilogue10collective18CollectiveEpilogueINS1E_23Sm100TmaWarpSpecializedILi4ELi2ELi32ELb1ELb0EEEJSG_NS5_IJNSR_ISF_SB_EENSR_INSA_ILi32EEESB_EEEEESH_SI_SH_SI_NS1E_6fusion15FusionCallbacksIS1I_NS1N_17LinearCombinationISH_fSH_fLNS_15FloatRoundStyleE2EEESG_S1M_JEEENS4_5SM1004TMEM4LOAD26SM100_TMEM_LOAD_32dp32b32xES1C_NS10_INS11_ILi2ELi4ELi3EEES14_NSR_INS5_IJS15_S1K_EEENS5_IJS1K_SB_EEEEEEENS4_39AutoVectorizingCopyWithAssumedAlignmentILi128EEENS4_14SM90_TMA_STOREES21_S23_S23_EEEvvEEEEvNT_6ParamsE --------------------------
	.section	.nv.info._ZN7cutlass13device_kernelINS_4gemm6kernel13GemmUniversalIN4cute5tupleIJiiiiEEENS1_10collective13CollectiveMmaINS1_35MainloopSm100TmaUmmaWarpSpecializedILi3ELi2ELi4ENS5_IJNS4_1CILi1EEENSA_ILi4EEESB_EEEEENS5_IJNSA_ILi128EEESF_SF_EEENS_10bfloat16_tENS5_IJlSB_lEEESH_SI_NS4_8TiledMMAINS4_8MMA_AtomIJNS4_20SM100_MMA_F16BF16_SSISH_SH_fLi128ELi128ELNS4_4UMMA5MajorE0ELSN_0ELNSM_7ScaleInE0ELSO_0EEEEEENS4_6LayoutINS5_IJSB_SB_SB_EEENS5_IJNSA_ILi0EEEST_ST_EEEEENS5_IJNS4_10UnderscoreESW_SW_EEEEENS4_23SM90_TMA_LOAD_MULTICASTENS4_14ComposedLayoutINS4_7SwizzleILi3ELi4ELi3EEENS4_18smem_ptr_flag_bitsILi16EEENSR_INS5_IJNSA_ILi8EEENSA_ILi64EEEEEENS5_IJS16_SB_EEEEEEEvNS4_8identityENS4_13SM90_TMA_LOADES1A_vS1B_EENS_8epilogue10collective18CollectiveEpilogueINS1E_23Sm100TmaWarpSpecializedILi4ELi2ELi32ELb1ELb0EEEJSG_NS5_IJNSR_ISF_SB_EENSR_INSA_ILi32EEESB_EEEEESH_SI_SH_SI_NS1E_6fusion15FusionCallbacksIS1I_NS1N_17LinearCombinationISH_fSH_fLNS_15FloatRoundStyleE2EEESG_S1M_JEEENS4_5SM1004TMEM4LOAD26SM100_TMEM_LOAD_32dp32b32xES1C_NS10_INS11_ILi2ELi4ELi3EEES14_NSR_INS5_IJS15_S1K_EEENS5_IJS1K_SB_EEEEEEENS4_39AutoVectorizingCopyWithAssumedAlignmentILi128EEENS4_14SM90_TMA_STOREES21_S23_S23_EEEvvEEEEvNT_6ParamsE,"",@"SHT_CUDA_INFO"
	.sectionflags	@""
	.align	4


	//----- nvinfo : EIATTR_CUDA_API_VERSION
	.align		4
        /*0000*/ 	.byte	0x04, 0x37
        /*0002*/ 	.short	(.L_31 - .L_30)
.L_30:
        /*0004*/ 	.word	0x00000082


	//----- nvinfo : EIATTR_KPARAM_INFO
	.align		4
.L_31:
        /*0008*/ 	.byte	0x04, 0x17
        /*000a*/ 	.short	(.L_33 - .L_32)
.L_32:
        /*000c*/ 	.word	0x00000000
        /*0010*/ 	.short	0x0000
        /*0012*/ 	.short	0x0000
        /*0014*/ 	.byte	0x00, 0xf0, 0x01, 0x20


	//----- nvinfo : EIATTR_AT_ENTRY_FRAGMENTS
	.align		4
.L_33:
        /*0018*/ 	.byte	0x04, 0x4f
        /*001a*/ 	.short	(.L_35 - .L_34)


	//   ....[0]....
.L_34:
        /*001c*/ 	.word	0x00000006


	//----- nvinfo : EIATTR_RESERVED_SMEM_USED
	.align		4
.L_35:
        /*0020*/ 	.byte	0x01, 0x41
	.zero		2


	//----- nvinfo : EIATTR_SPARSE_MMA_MASK
	.align		4
        /*0024*/ 	.byte	0x03, 0x50
        /*0026*/ 	.short	0x0000


	//----- nvinfo : EIATTR_TCGEN05_1CTA_USED
	.align		4
        /*0028*/ 	.byte	0x01, 0x51
	.zero		2


	//----- nvinfo : EIATTR_MAXREG_COUNT
	.align		4
        /*002c*/ 	.byte	0x03, 0x1b
        /*002e*/ 	.short	0x00ff


	//----- nvinfo : EIATTR_NUM_BARRIERS
	.align		4
        /*0030*/ 	.byte	0x02, 0x4c
        /*0032*/ 	.byte	0x07
	.zero		1


	//----- nvinfo : EIATTR_EXTERNS
	.align		4
        /*0034*/ 	.byte	0x04, 0x0f
        /*0036*/ 	.short	(.L_37 - .L_36)


	//   ....[0]....
	.align		4
.L_36:
        /*0038*/ 	.word	index@(__assertfail)


	//----- nvinfo : EIATTR_MERCURY_ISA_VERSION
	.align		4
.L_37:
        /*003c*/ 	.byte	0x03, 0x5f
        /*003e*/ 	.short	0x0101


	//----- nvinfo : EIATTR_INT_WARP_WIDE_INSTR_OFFSETS
	.align		4
        /*0040*/ 	.byte	0x04, 0x31
        /*0042*/ 	.short	(.L_39 - .L_38)


	//   ....[0]....
.L_38:
        /*0044*/ 	.word	0x00003f90


	//   ....[1]....
        /*0048*/ 	.word	0x00003fb0


	//   ....[2]....
        /*004c*/ 	.word	0x00003fe0


	//   ....[3]....
        /*0050*/ 	.word	0x00004b20


	//   ....[4]....
        /*0054*/ 	.word	0x00004b90


	//   ....[5]....
        /*0058*/ 	.word	0x00004c70


	//   ....[6]....
        /*005c*/ 	.word	0x00004cf0


	//   ....[7]....
        /*0060*/ 	.word	0x00004df0


	//   ....[8]....
        /*0064*/ 	.word	0x00004e70


	//   ....[9]....
        /*0068*/ 	.word	0x00004f60


	//   ....[10]....
        /*006c*/ 	.word	0x00005010


	//----- nvinfo : EIATTR_COOP_GROUP_MASK_REGIDS
	.align		4
.L_39:
        /*0070*/ 	.byte	0x04, 0x29
        /*0072*/ 	.short	(.L_41 - .L_40)


	//   ....[0]....
.L_40:
        /*0074*/ 	.word	0xffffffff


	//   ....[1]....
        /*0078*/ 	.word	0xffffffff


	//   ....[2]....
        /*007c*/ 	.word	0xffffffff


	//   ....[3]....
        /*0080*/ 	.word	0xffffffff


	//   ....[4]....
        /*0084*/ 	.word	0xffffffff


	//   ....[5]....
        /*0088*/ 	.word	0xffffffff


	//   ....[6]....
        /*008c*/ 	.word	0xffffffff


	//   ....[7]....
        /*0090*/ 	.word	0xffffffff


	//   ....[8]....
        /*0094*/ 	.word	0xffffffff


	//   ....[9]....
        /*0098*/ 	.word	0xffffffff


	//   ....[10]....
        /*009c*/ 	.word	0xffffffff


	//   ....[11]....
        /*00a0*/ 	.word	0xffffffff


	//   ....[12]....
        /*00a4*/ 	.word	0xffffffff


	//   ....[13]....
        /*00a8*/ 	.word	0xffffffff


	//----- nvinfo : EIATTR_COOP_GROUP_INSTR_OFFSETS
	.align		4
.L_41:
        /*00ac*/ 	.byte	0x04, 0x28
        /*00ae*/ 	.short	(.L_43 - .L_42)


	//   ....[0]....
.L_42:
        /*00b0*/ 	.word	0x00000080


	//   ....[1]....
        /*00b4*/ 	.word	0x000004f0


	//   ....[2]....
        /*00b8*/ 	.word	0x00000680


	//   ....[3]....
        /*00bc*/ 	.word	0x00000820


	//   ....[4]....
        /*00c0*/ 	.word	0x00000920


	//   ....[5]....
        /*00c4*/ 	.word	0x00000a90


	//   ....[6]....
        /*00c8*/ 	.word	0x00000c30


	//   ....[7]....
        /*00cc*/ 	.word	0x00000de0


	//   ....[8]....
        /*00d0*/ 	.word	0x00002200


	//   ....[9]....
        /*00d4*/ 	.word	0x00003020


	//   ....[10]....
        /*00d8*/ 	.word	0x00003230


	//   ....[11]....
        /*00dc*/ 	.word	0x00003260


	//   ....[12]....
        /*00e0*/ 	.word	0x00003e70


	//   ....[13]....
        /*00e4*/ 	.word	0x000040a0


	//----- nvinfo : EIATTR_VRC_CTA_INIT_COUNT
	.align		4
.L_43:
        /*00e8*/ 	.byte	0x02, 0x4a
        /*00ea*/ 	.byte	0x80
	.zero		1


	//----- nvinfo : EIATTR_SYSCALL_OFFSETS
	.align		4
        /*00ec*/ 	.byte	0x04, 0x46
        /*00ee*/ 	.short	(.L_45 - .L_44)


	//   ....[0]....
.L_44:
        /*00f0*/ 	.word	0x00005c60


	//   ....[1]....
        /*00f4*/ 	.word	0x00005d50


	//   ....[2]....
        /*00f8*/ 	.word	0x00006520


	//   ....[3]....
        /*00fc*/ 	.word	0x000071a0


	//   ....[4]....
        /*0100*/ 	.word	0x00007e00


	//   ....[5]....
        /*0104*/ 	.word	0x00008a60


	//----- nvinfo : EIATTR_MBARRIER_INSTR_OFFSETS
	.align		4
.L_45:
        /*0108*/ 	.byte	0x04, 0x39
        /*010a*/ 	.short	(.L_47 - .L_46)


	//   ....[0]....
.L_46:
        /*010c*/ 	.word	0x00000610
        /*0110*/ 	.word	0x000000ff
        /*0114*/ 	.word	0x00000000
        /*0118*/ 	.short	0x0100
        /*011a*/ 	.byte	0x04
	.zero		1


	//   ....[1]....
        /*011c*/ 	.word	0x00000620
        /*0120*/ 	.word	0x000000ff
        /*0124*/ 	.word	0x00000018
        /*0128*/ 	.short	0x0100
        /*012a*/ 	.byte	0x04
	.zero		1


	//   ....[2]....
        /*012c*/ 	.word	0x00000630
        /*0130*/ 	.word	0x000000ff
        /*0134*/ 	.word	0x00000008
        /*0138*/ 	.short	0x0100
        /*013a*/ 	.byte	0x04
	.zero		1


	//   ....[3]....
        /*013c*/ 	.word	0x00000640
        /*0140*/ 	.word	0x000000ff
        /*0144*/ 	.word	0x00000020
        /*0148*/ 	.short	0x0100
        /*014a*/ 	.byte	0x04
	.zero		1


	//   ....[4]....
        /*014c*/ 	.word	0x00000650
        /*0150*/ 	.word	0x000000ff
        /*0154*/ 	.word	0x00000010
        /*0158*/ 	.short	0x0100
        /*015a*/ 	.byte	0x04
	.zero		1


	//   ....[5]....
        /*015c*/ 	.word	0x00000660
        /*0160*/ 	.word	0x000000ff
        /*0164*/ 	.word	0x00000028
        /*0168*/ 	.short	0x0100
        /*016a*/ 	.byte	0x04
	.zero		1


	//   ....[6]....
        /*016c*/ 	.word	0x00000790
        /*0170*/ 	.word	0x000000ff
        /*0174*/ 	.word	0x00000030
        /*0178*/ 	.short	0x0100
        /*017a*/ 	.byte	0x04
	.zero		1


	//   ....[7]....
        /*017c*/ 	.word	0x000007a0
        /*0180*/ 	.word	0x000000ff
        /*0184*/ 	.word	0x00000050
        /*0188*/ 	.short	0x0100
        /*018a*/ 	.byte	0x04
	.zero		1


	//   ....[8]....
        /*018c*/ 	.word	0x000007b0
        /*0190*/ 	.word	0x000000ff
        /*0194*/ 	.word	0x00000038
        /*0198*/ 	.short	0x0100
        /*019a*/ 	.byte	0x04
	.zero		1


	//   ....[9]....
        /*019c*/ 	.word	0x000007c0
        /*01a0*/ 	.word	0x000000ff
        /*01a4*/ 	.word	0x00000058
        /*01a8*/ 	.short	0x0100
        /*01aa*/ 	.byte	0x04
	.zero		1


	//   ....[10]....
        /*01ac*/ 	.word	0x000007d0
        /*01b0*/ 	.word	0x000000ff
        /*01b4*/ 	.word	0x00000040
        /*01b8*/ 	.short	0x0100
        /*01ba*/ 	.byte	0x04
	.zero		1


	//   ....[11]....
        /*01bc*/ 	.word	0x000007e0
        /*01c0*/ 	.word	0x000000ff
        /*01c4*/ 	.word	0x00000060
        /*01c8*/ 	.short	0x0100
        /*01ca*/ 	.byte	0x04
	.zero		1


	//   ....[12]....
        /*01cc*/ 	.word	0x000007f0
        /*01d0*/ 	.word	0x000000ff
        /*01d4*/ 	.word	0x00000048
        /*01d8*/ 	.short	0x0100
        /*01da*/ 	.byte	0x04
	.zero		1


	//   ....[13]....
        /*01dc*/ 	.word	0x00000800
        /*01e0*/ 	.word	0x000000ff
        /*01e4*/ 	.word	0x00000068
        /*01e8*/ 	.short	0x0100
        /*01ea*/ 	.byte	0x04
	.zero		1


	//   ....[14]....
        /*01ec*/ 	.word	0x000008f0
        /*01f0*/ 	.word	0x000000ff
        /*01f4*/ 	.word	0x00000070
        /*01f8*/ 	.short	0x0100
        /*01fa*/ 	.byte	0x06
	.zero		1


	//   ....[15]....
        /*01fc*/ 	.word	0x00000900
        /*0200*/ 	.word	0x000000ff
        /*0204*/ 	.word	0x00000078
        /*0208*/ 	.short	0x0100
        /*020a*/ 	.byte	0x06
	.zero		1


	//   ....[16]....
        /*020c*/ 	.word	0x00000a40
        /*0210*/ 	.word	0x000000ff
        /*0214*/ 	.word	0x00000080
        /*0218*/ 	.short	0x0100
        /*021a*/ 	.byte	0x06
	.zero		1


	//   ....[17]....
        /*021c*/ 	.word	0x00000a50
        /*0220*/ 	.word	0x000000ff
        /*0224*/ 	.word	0x00000090
        /*0228*/ 	.short	0x0100
        /*022a*/ 	.byte	0x06
	.zero		1


	//   ....[18]....
        /*022c*/ 	.word	0x00000a60
        /*0230*/ 	.word	0x000000ff
        /*0234*/ 	.word	0x00000088
        /*0238*/ 	.short	0x0100
        /*023a*/ 	.byte	0x06
	.zero		1


	//   ....[19]....
        /*023c*/ 	.word	0x00000a70
        /*0240*/ 	.word	0x000000ff
        /*0244*/ 	.word	0x00000098
        /*0248*/ 	.short	0x0100
        /*024a*/ 	.byte	0x06
	.zero		1


	//   ....[20]....
        /*024c*/ 	.word	0x00000ba0
        /*0250*/ 	.word	0x000000ff
        /*0254*/ 	.word	0x000000a0
        /*0258*/ 	.short	0x0100
        /*025a*/ 	.byte	0x04
	.zero		1


	//   ....[21]....
        /*025c*/ 	.word	0x00000bb0
        /*0260*/ 	.word	0x000000ff
        /*0264*/ 	.word	0x000000c0
        /*0268*/ 	.short	0x0100
        /*026a*/ 	.byte	0x04
	.zero		1


	//   ....[22]....
        /*026c*/ 	.word	0x00000bc0
        /*0270*/ 	.word	0x000000ff
        /*0274*/ 	.word	0x000000a8
        /*0278*/ 	.short	0x0100
        /*027a*/ 	.byte	0x04
	.zero		1


	//   ....[23]....
        /*027c*/ 	.word	0x00000bd0
        /*0280*/ 	.word	0x000000ff
        /*0284*/ 	.word	0x000000c8
        /*0288*/ 	.short	0x0100
        /*028a*/ 	.byte	0x04
	.zero		1


	//   ....[24]....
        /*028c*/ 	.word	0x00000be0
        /*0290*/ 	.word	0x000000ff
        /*0294*/ 	.word	0x000000b0
        /*0298*/ 	.short	0x0100
        /*029a*/ 	.byte	0x04
	.zero		1


	//   ....[25]....
        /*029c*/ 	.word	0x00000bf0
        /*02a0*/ 	.word	0x000000ff
        /*02a4*/ 	.word	0x000000d0
        /*02a8*/ 	.short	0x0100
        /*02aa*/ 	.byte	0x04
	.zero		1


	//   ....[26]....
        /*02ac*/ 	.word	0x00000c00
        /*02b0*/ 	.word	0x000000ff
        /*02b4*/ 	.word	0x000000b8
        /*02b8*/ 	.short	0x0100
        /*02ba*/ 	.byte	0x04
	.zero		1


	//   ....[27]....
        /*02bc*/ 	.word	0x00000c10
        /*02c0*/ 	.word	0x000000ff
        /*02c4*/ 	.word	0x000000d8
        /*02c8*/ 	.short	0x0100
        /*02ca*/ 	.byte	0x04
	.zero		1


	//   ....[28]....
        /*02cc*/ 	.word	0x00000d00
        /*02d0*/ 	.word	0x000000ff
        /*02d4*/ 	.word	0x000000e0
        /*02d8*/ 	.short	0x0100
        /*02da*/ 	.byte	0x04
	.zero		1


	//   ....[29]....
        /*02dc*/ 	.word	0x00000d10
        /*02e0*/ 	.word	0x000000ff
        /*02e4*/ 	.word	0x000000f0
        /*02e8*/ 	.short	0x0100
        /*02ea*/ 	.byte	0x04
	.zero		1


	//   ....[30]....
        /*02ec*/ 	.word	0x00000d20
        /*02f0*/ 	.word	0x000000ff
        /*02f4*/ 	.word	0x000000e8
        /*02f8*/ 	.short	0x0100
        /*02fa*/ 	.byte	0x04
	.zero		1


	//   ....[31]....
        /*02fc*/ 	.word	0x00000d30
        /*0300*/ 	.word	0x000000ff
        /*0304*/ 	.word	0x000000f8
        /*0308*/ 	.short	0x0100
        /*030a*/ 	.byte	0x04
	.zero		1


	//   ....[32]....
        /*030c*/ 	.word	0x000018e0
        /*0310*/ 	.word	0x00000003
        /*0314*/ 	.word	0x000000f0
        /*0318*/ 	.short	0x010a
        /*031a*/ 	.byte	0xff
	.zero		1


	//   ....[33]....
        /*031c*/ 	.word	0x00001910
        /*0320*/ 	.word	0x00000003
        /*0324*/ 	.word	0x000000e0
        /*0328*/ 	.short	0x0101
        /*032a*/ 	.byte	0xff
	.zero		1


	//   ....[34]....
        /*032c*/ 	.word	0x000019e0
        /*0330*/ 	.word	0x000000ff
        /*0334*/ 	.word	0x00000018
        /*0338*/ 	.short	0x010a
        /*033a*/ 	.byte	0x04
	.zero		1


	//   ....[35]....
        /*033c*/ 	.word	0x00001a60
        /*0340*/ 	.word	0x000000ff
        /*0344*/ 	.word	0x00000018
        /*0348*/ 	.short	0x010a
        /*034a*/ 	.byte	0x21
	.zero		1


	//   ....[36]....
        /*034c*/ 	.word	0x00001c00
        /*0350*/ 	.word	0x000000ff
        /*0354*/ 	.word	0x00000018
        /*0358*/ 	.short	0x010a
        /*035a*/ 	.byte	0x05
	.zero		1


	//   ....[37]....
        /*035c*/ 	.word	0x00001df0
        /*0360*/ 	.word	0x000000ff
        /*0364*/ 	.word	0x00000078
        /*0368*/ 	.short	0x0101
        /*036a*/ 	.byte	0x15
	.zero		1


	//   ....[38]....
        /*036c*/ 	.word	0x00001e10
        /*0370*/ 	.word	0x000000ff
        /*0374*/ 	.word	0x00000018
        /*0378*/ 	.short	0x010a
        /*037a*/ 	.byte	0x04
	.zero		1


	//   ....[39]....
        /*037c*/ 	.word	0x00001e90
        /*0380*/ 	.word	0x000000ff
        /*0384*/ 	.word	0x00000018
        /*0388*/ 	.short	0x010a
        /*038a*/ 	.byte	0x21
	.zero		1


	//   ....[40]....
        /*038c*/ 	.word	0x00002020
        /*0390*/ 	.word	0x000000ff
        /*0394*/ 	.word	0x00000018
        /*0398*/ 	.short	0x010a
        /*039a*/ 	.byte	0x05
	.zero		1


	//   ....[41]....
        /*039c*/ 	.word	0x00002230
        /*03a0*/ 	.word	0x00000003
        /*03a4*/ 	.word	0x00000080
        /*03a8*/ 	.short	0x010a
        /*03aa*/ 	.byte	0xff
	.zero		1


	//   ....[42]....
        /*03ac*/ 	.word	0x00002380
        /*03b0*/ 	.word	0x00000000
        /*03b4*/ 	.word	0x00000000
        /*03b8*/ 	.short	0x0101
        /*03ba*/ 	.byte	0xff
	.zero		1


	//   ....[43]....
        /*03bc*/ 	.word	0x00002930
        /*03c0*/ 	.word	0x000000ff
        /*03c4*/ 	.word	0x00000000
        /*03c8*/ 	.short	0x010a
        /*03ca*/ 	.byte	0x04
	.zero		1


	//   ....[44]....
        /*03cc*/ 	.word	0x000029c0
        /*03d0*/ 	.word	0x000000ff
        /*03d4*/ 	.word	0x00000000
        /*03d8*/ 	.short	0x010a
        /*03da*/ 	.byte	0x05
	.zero		1


	//   ....[45]....
        /*03dc*/ 	.word	0x00002a60
        /*03e0*/ 	.word	0x00000000
        /*03e4*/ 	.word	0x00000000
        /*03e8*/ 	.short	0x010a
        /*03ea*/ 	.byte	0xff
	.zero		1


	//   ....[46]....
        /*03ec*/ 	.word	0x00002b80
        /*03f0*/ 	.word	0x00000002
        /*03f4*/ 	.word	0x000000e0
        /*03f8*/ 	.short	0x010a
        /*03fa*/ 	.byte	0xff
	.zero		1


	//   ....[47]....
        /*03fc*/ 	.word	0x00002be0
        /*0400*/ 	.word	0x00000004
        /*0404*/ 	.word	0x00000000
        /*0408*/ 	.short	0x0101
        /*040a*/ 	.byte	0xff
	.zero		1


	//   ....[48]....
        /*040c*/ 	.word	0x00002c00
        /*0410*/ 	.word	0x000000ff
        /*0414*/ 	.word	0x00000090
        /*0418*/ 	.short	0x010a
        /*041a*/ 	.byte	0x04
	.zero		1


	//   ....[49]....
        /*041c*/ 	.word	0x00002d20
        /*0420*/ 	.word	0x00000002
        /*0424*/ 	.word	0x00000080
        /*0428*/ 	.short	0x010a
        /*042a*/ 	.byte	0xff
	.zero		1


	//   ....[50]....
        /*042c*/ 	.word	0x00002e30
        /*0430*/ 	.word	0x00000002
        /*0434*/ 	.word	0x00000000
        /*0438*/ 	.short	0x0101
        /*043a*/ 	.byte	0xff
	.zero		1


	//   ....[51]....
        /*043c*/ 	.word	0x00002ec0
        /*0440*/ 	.word	0x000000ff
        /*0444*/ 	.word	0x00000090
        /*0448*/ 	.short	0x0106
        /*044a*/ 	.byte	0x04
	.zero		1


	//   ....[52]....
        /*044c*/ 	.word	0x00002ee0
        /*0450*/ 	.word	0x000000ff
        /*0454*/ 	.word	0x00000090
        /*0458*/ 	.short	0x010a
        /*045a*/ 	.byte	0x04
	.zero		1


	//   ....[53]....
        /*045c*/ 	.word	0x00002f70
        /*0460*/ 	.word	0x000000ff
        /*0464*/ 	.word	0x00000090
        /*0468*/ 	.short	0x0106
        /*046a*/ 	.byte	0x07
	.zero		1


	//   ....[54]....
        /*046c*/ 	.word	0x00002fb0
        /*0470*/ 	.word	0x00000000
        /*0474*/ 	.word	0x00000090
        /*0478*/ 	.short	0x010a
        /*047a*/ 	.byte	0xff
	.zero		1


	//   ....[55]....
        /*047c*/ 	.word	0x00003580
        /*0480*/ 	.word	0x00000000
        /*0484*/ 	.word	0x00000080
        /*0488*/ 	.short	0x010a
        /*048a*/ 	.byte	0xff
	.zero		1


	//   ....[56]....
        /*048c*/ 	.word	0x00003690
        /*0490*/ 	.word	0x00000003
        /*0494*/ 	.word	0x00000000
        /*0498*/ 	.short	0x0101
        /*049a*/ 	.byte	0xff
	.zero		1


	//   ....[57]....
        /*049c*/ 	.word	0x000036a0
        /*04a0*/ 	.word	0x000000ff
        /*04a4*/ 	.word	0x00000000
        /*04a8*/ 	.short	0x010a
        /*04aa*/ 	.byte	0x04
	.zero		1


	//   ....[58]....
        /*04ac*/ 	.word	0x000036c0
        /*04b0*/ 	.word	0x000000ff
        /*04b4*/ 	.word	0x000000c0
        /*04b8*/ 	.short	0x010a
        /*04ba*/ 	.byte	0x2d
	.zero		1


	//   ....[59]....
        /*04bc*/ 	.word	0x00003790
        /*04c0*/ 	.word	0x000000ff
        /*04c4*/ 	.word	0x00000000
        /*04c8*/ 	.short	0x010a
        /*04ca*/ 	.byte	0x07
	.zero		1


	//   ....[60]....
        /*04cc*/ 	.word	0x000038d0
        /*04d0*/ 	.word	0x000000ff
        /*04d4*/ 	.word	0x00000000
        /*04d8*/ 	.short	0x010a
        /*04da*/ 	.byte	0x04
	.zero		1


	//   ....[61]....
        /*04dc*/ 	.word	0x00003ca0
        /*04e0*/ 	.word	0x000000ff
        /*04e4*/ 	.word	0x00000000
        /*04e8*/ 	.short	0x010a
        /*04ea*/ 	.byte	0x04
	.zero		1


	//   ....[62]....
        /*04ec*/ 	.word	0x00003d30
        /*04f0*/ 	.word	0x000000ff
        /*04f4*/ 	.word	0x00000000
        /*04f8*/ 	.short	0x010a
        /*04fa*/ 	.byte	0x05
	.zero		1


	//   ....[63]....
        /*04fc*/ 	.word	0x00003dc0
        /*0500*/ 	.word	0x000000ff
        /*0504*/ 	.word	0x00000000
        /*0508*/ 	.short	0x010a
        /*050a*/ 	.byte	0x05
	.zero		1


	//   ....[64]....
        /*050c*/ 	.word	0x00003e50
        /*0510*/ 	.word	0x000000ff
        /*0514*/ 	.word	0x00000000
        /*0518*/ 	.short	0x010a
        /*051a*/ 	.byte	0x04
	.zero		1


	//   ....[65]....
        /*051c*/ 	.word	0x00004320
        /*0520*/ 	.word	0x0000000c
        /*0524*/ 	.word	0x00000080
        /*0528*/ 	.short	0x010a
        /*052a*/ 	.byte	0xff
	.zero		1


	//   ....[66]....
        /*052c*/ 	.word	0x00004490
        /*0530*/ 	.word	0x00000000
        /*0534*/ 	.word	0x00000000
        /*0538*/ 	.short	0x0101
        /*053a*/ 	.byte	0xff
	.zero		1


	//   ....[67]....
        /*053c*/ 	.word	0x00004920
        /*0540*/ 	.word	0x000000ff
        /*0544*/ 	.word	0x00000078
        /*0548*/ 	.short	0x010a
        /*054a*/ 	.byte	0x15
	.zero		1


	//   ....[68]....
        /*054c*/ 	.word	0x00004aa0
        /*0550*/ 	.word	0x000000ff
        /*0554*/ 	.word	0x00000050
        /*0558*/ 	.short	0x010a
        /*055a*/ 	.byte	0x15
	.zero		1


	//   ....[69]....
        /*055c*/ 	.word	0x00004c20
        /*0560*/ 	.word	0x000000ff
        /*0564*/ 	.word	0x00000030
        /*0568*/ 	.short	0x010b
        /*056a*/ 	.byte	0x15
	.zero		1


	//   ....[70]....
        /*056c*/ 	.word	0x00004c30
        /*0570*/ 	.word	0x000000ff
        /*0574*/ 	.word	0x00000000
        /*0578*/ 	.short	0x0101
        /*057a*/ 	.byte	0x06
	.zero		1


	//   ....[71]....
        /*057c*/ 	.word	0x00004c40
        /*0580*/ 	.word	0x000000ff
        /*0584*/ 	.word	0x00000058
        /*0588*/ 	.short	0x010a
        /*058a*/ 	.byte	0x15
	.zero		1


	//   ....[72]....
        /*058c*/ 	.word	0x00004da0
        /*0590*/ 	.word	0x000000ff
        /*0594*/ 	.word	0x00000038
        /*0598*/ 	.short	0x010b
        /*059a*/ 	.byte	0x15
	.zero		1


	//   ....[73]....
        /*059c*/ 	.word	0x00004db0
        /*05a0*/ 	.word	0x000000ff
        /*05a4*/ 	.word	0x00000000
        /*05a8*/ 	.short	0x0101
        /*05aa*/ 	.byte	0x06
	.zero		1


	//   ....[74]....
        /*05ac*/ 	.word	0x00004dc0
        /*05b0*/ 	.word	0x000000ff
        /*05b4*/ 	.word	0x00000060
        /*05b8*/ 	.short	0x010a
        /*05ba*/ 	.byte	0x15
	.zero		1


	//   ....[75]....
        /*05bc*/ 	.word	0x00004f10
        /*05c0*/ 	.word	0x000000ff
        /*05c4*/ 	.word	0x00000040
        /*05c8*/ 	.short	0x010b
        /*05ca*/ 	.byte	0x15
	.zero		1


	//   ....[76]....
        /*05cc*/ 	.word	0x00004f20
        /*05d0*/ 	.word	0x000000ff
        /*05d4*/ 	.word	0x00000000
        /*05d8*/ 	.short	0x0101
        /*05da*/ 	.byte	0x06
	.zero		1


	//   ....[77]....
        /*05dc*/ 	.word	0x00004f30
        /*05e0*/ 	.word	0x000000ff
        /*05e4*/ 	.word	0x00000068
        /*05e8*/ 	.short	0x010a
        /*05ea*/ 	.byte	0x15
	.zero		1


	//   ....[78]....
        /*05ec*/ 	.word	0x00005120
        /*05f0*/ 	.word	0x000000ff
        /*05f4*/ 	.word	0x00000048
        /*05f8*/ 	.short	0x010b
        /*05fa*/ 	.byte	0x15
	.zero		1


	//   ....[79]....
        /*05fc*/ 	.word	0x00005130
        /*0600*/ 	.word	0x000000ff
        /*0604*/ 	.word	0x00000000
        /*0608*/ 	.short	0x0101
        /*060a*/ 	.byte	0x25
	.zero		1


	//   ....[80]....
        /*060c*/ 	.word	0x00005160
        /*0610*/ 	.word	0x000000ff
        /*0614*/ 	.word	0x00000050
        /*0618*/ 	.short	0x010a
        /*061a*/ 	.byte	0x15
	.zero		1


	//   ....[81]....
        /*061c*/ 	.word	0x00005180
        /*0620*/ 	.word	0x000000ff
        /*0624*/ 	.word	0x00000058
        /*0628*/ 	.short	0x010a
        /*062a*/ 	.byte	0x15
	.zero		1


	//   ....[82]....
        /*062c*/ 	.word	0x000051a0
        /*0630*/ 	.word	0x000000ff
        /*0634*/ 	.word	0x00000060
        /*0638*/ 	.short	0x010a
        /*063a*/ 	.byte	0x15
	.zero		1


	//   ....[83]....
        /*063c*/ 	.word	0x000051e0
        /*0640*/ 	.word	0x00000000
        /*0644*/ 	.word	0x00000068
        /*0648*/ 	.short	0x010a
        /*064a*/ 	.byte	0xff
	.zero		1


	//   ....[84]....
        /*064c*/ 	.word	0x000054f0
        /*0650*/ 	.word	0x00000003
        /*0654*/ 	.word	0x00000080
        /*0658*/ 	.short	0x010a
        /*065a*/ 	.byte	0xff
	.zero		1


	//   ....[85]....
        /*065c*/ 	.word	0x00005670
        /*0660*/ 	.word	0x00000000
        /*0664*/ 	.word	0x00000000
        /*0668*/ 	.short	0x0101
        /*066a*/ 	.byte	0xff
	.zero		1


	//   ....[86]....
        /*066c*/ 	.word	0x000061e0
        /*0670*/ 	.word	0x000000ff
        /*0674*/ 	.word	0x00000030
        /*0678*/ 	.short	0x010a
        /*067a*/ 	.byte	0x2c
	.zero		1


	//   ....[87]....
        /*067c*/ 	.word	0x00006220
        /*0680*/ 	.word	0x00000063
        /*0684*/ 	.word	0x000000a0
        /*0688*/ 	.short	0x010a
        /*068a*/ 	.byte	0xff
	.zero		1


	//   ....[88]....
        /*068c*/ 	.word	0x00006310
        /*0690*/ 	.word	0x000000ff
        /*0694*/ 	.word	0x00000030
        /*0698*/ 	.short	0x010a
        /*069a*/ 	.byte	0x2c
	.zero		1


	//   ....[89]....
        /*069c*/ 	.word	0x00006400
        /*06a0*/ 	.word	0x00000063
        /*06a4*/ 	.word	0x000000a0
        /*06a8*/ 	.short	0x010a
        /*06aa*/ 	.byte	0xff
	.zero		1


	//   ....[90]....
        /*06ac*/ 	.word	0x00006ed0
        /*06b0*/ 	.word	0x00000000
        /*06b4*/ 	.word	0x00000000
        /*06b8*/ 	.short	0x0101
        /*06ba*/ 	.byte	0xff
	.zero		1


	//   ....[91]....
        /*06bc*/ 	.word	0x00006ee0
        /*06c0*/ 	.word	0x00000003
        /*06c4*/ 	.word	0x00000030
        /*06c8*/ 	.short	0x010a
        /*06ca*/ 	.byte	0xff
	.zero		1


	//   ....[92]....
        /*06cc*/ 	.word	0x00006fc0
        /*06d0*/ 	.word	0x00000003
        /*06d4*/ 	.word	0x00000030
        /*06d8*/ 	.short	0x010a
        /*06da*/ 	.byte	0xff
	.zero		1


	//   ....[93]....
        /*06dc*/ 	.word	0x00007b30
        /*06e0*/ 	.word	0x0000003d
        /*06e4*/ 	.word	0x00000000
        /*06e8*/ 	.short	0x0101
        /*06ea*/ 	.byte	0xff
	.zero		1


	//   ....[94]....
        /*06ec*/ 	.word	0x00007b50
        /*06f0*/ 	.word	0x0000003e
        /*06f4*/ 	.word	0x00000030
        /*06f8*/ 	.short	0x010a
        /*06fa*/ 	.byte	0xff
	.zero		1


	//   ....[95]....
        /*06fc*/ 	.word	0x00007c20
        /*0700*/ 	.word	0x0000003e
        /*0704*/ 	.word	0x00000030
        /*0708*/ 	.short	0x010a
        /*070a*/ 	.byte	0xff
	.zero		1


	//   ....[96]....
        /*070c*/ 	.word	0x00008790
        /*0710*/ 	.word	0x0000003d
        /*0714*/ 	.word	0x00000000
        /*0718*/ 	.short	0x0101
        /*071a*/ 	.byte	0xff
	.zero		1


	//   ....[97]....
        /*071c*/ 	.word	0x000087b0
        /*0720*/ 	.word	0x0000003e
        /*0724*/ 	.word	0x00000030
        /*0728*/ 	.short	0x010a
        /*072a*/ 	.byte	0xff
	.zero		1


	//   ....[98]....
        /*072c*/ 	.word	0x00008880
        /*0730*/ 	.word	0x0000003e
        /*0734*/ 	.word	0x00000030
        /*0738*/ 	.short	0x010a
        /*073a*/ 	.byte	0xff
	.zero		1


	//   ....[99]....
        /*073c*/ 	.word	0x00008be0
        /*0740*/ 	.word	0x000000ff
        /*0744*/ 	.word	0x00000000
        /*0748*/ 	.short	0x0101
        /*074a*/ 	.byte	0x04
	.zero		1


	//   ....[100]....
        /*074c*/ 	.word	0x00009450
        /*0750*/ 	.word	0x00000002
        /*0754*/ 	.word	0x00000000
        /*0758*/ 	.short	0x0101
        /*075a*/ 	.byte	0xff
	.zero		1


	//   ....[101]....
        /*075c*/ 	.word	0x000096e0
        /*0760*/ 	.word	0x000000ff
        /*0764*/ 	.word	0x00000000
        /*0768*/ 	.short	0x0101
        /*076a*/ 	.byte	0x04
	.zero		1


	//   ....[102]....
        /*076c*/ 	.word	0x00009700
        /*0770*/ 	.word	0x00000003
        /*0774*/ 	.word	0x000000f0
        /*0778*/ 	.short	0x010a
        /*077a*/ 	.byte	0xff
	.zero		1


	//   ....[103]....
        /*077c*/ 	.word	0x00009760
        /*0780*/ 	.word	0x00000000
        /*0784*/ 	.word	0x00000018
        /*0788*/ 	.short	0x010a
        /*078a*/ 	.byte	0xff
	.zero		1


	//   ....[104]....
        /*078c*/ 	.word	0x000097c0
        /*0790*/ 	.word	0x00000000
        /*0794*/ 	.word	0x00000018
        /*0798*/ 	.short	0x010a
        /*079a*/ 	.byte	0xff
	.zero		1


	//   ....[105]....
        /*079c*/ 	.word	0x00009810
        /*07a0*/ 	.word	0x00000003
        /*07a4*/ 	.word	0x00000080
        /*07a8*/ 	.short	0x010a
        /*07aa*/ 	.byte	0xff
	.zero		1


	//   ....[106]....
        /*07ac*/ 	.word	0x00009870
        /*07b0*/ 	.word	0x00000000
        /*07b4*/ 	.word	0x00000000
        /*07b8*/ 	.short	0x010a
        /*07ba*/ 	.byte	0xff
	.zero		1


	//   ....[107]....
        /*07bc*/ 	.word	0x000098d0
        /*07c0*/ 	.word	0x00000000
        /*07c4*/ 	.word	0x00000000
        /*07c8*/ 	.short	0x010a
        /*07ca*/ 	.byte	0xff
	.zero		1


	//   ....[108]....
        /*07cc*/ 	.word	0x00009920
        /*07d0*/ 	.word	0x00000002
        /*07d4*/ 	.word	0x000000e0
        /*07d8*/ 	.short	0x010a
        /*07da*/ 	.byte	0xff
	.zero		1


	//   ....[109]....
        /*07dc*/ 	.word	0x00009980
        /*07e0*/ 	.word	0x00000002
        /*07e4*/ 	.word	0x00000090
        /*07e8*/ 	.short	0x010a
        /*07ea*/ 	.byte	0xff
	.zero		1


	//   ....[110]....
        /*07ec*/ 	.word	0x000099d0
        /*07f0*/ 	.word	0x00000002
        /*07f4*/ 	.word	0x00000080
        /*07f8*/ 	.short	0x010a
        /*07fa*/ 	.byte	0xff
	.zero		1


	//   ....[111]....
        /*07fc*/ 	.word	0x00009a30
        /*0800*/ 	.word	0x00000000
        /*0804*/ 	.word	0x00000090
        /*0808*/ 	.short	0x010a
        /*080a*/ 	.byte	0xff
	.zero		1


	//   ....[112]....
        /*080c*/ 	.word	0x00009a80
        /*0810*/ 	.word	0x00000000
        /*0814*/ 	.word	0x00000080
        /*0818*/ 	.short	0x010a
        /*081a*/ 	.byte	0xff
	.zero		1


	//   ....[113]....
        /*081c*/ 	.word	0x00009ae0
        /*0820*/ 	.word	0x00000003
        /*0824*/ 	.word	0x000000c0
        /*0828*/ 	.short	0x010a
        /*082a*/ 	.byte	0xff
	.zero		1


	//   ....[114]....
        /*082c*/ 	.word	0x00009b40
        /*0830*/ 	.word	0x00000000
        /*0834*/ 	.word	0x00000000
        /*0838*/ 	.short	0x010a
        /*083a*/ 	.byte	0xff
	.zero		1


	//   ....[115]....
        /*083c*/ 	.word	0x00009ba0
        /*0840*/ 	.word	0x00000000
        /*0844*/ 	.word	0x00000000
        /*0848*/ 	.short	0x010a
        /*084a*/ 	.byte	0xff
	.zero		1


	//   ....[116]....
        /*084c*/ 	.word	0x00009c00
        /*0850*/ 	.word	0x00000000
        /*0854*/ 	.word	0x00000000
        /*0858*/ 	.short	0x010a
        /*085a*/ 	.byte	0xff
	.zero		1


	//   ....[117]....
        /*085c*/ 	.word	0x00009c60
        /*0860*/ 	.word	0x00000000
        /*0864*/ 	.word	0x00000000
        /*0868*/ 	.short	0x010a
        /*086a*/ 	.byte	0xff
	.zero		1


	//   ....[118]....
        /*086c*/ 	.word	0x00009cc0
        /*0870*/ 	.word	0x00000000
        /*0874*/ 	.word	0x00000000
        /*0878*/ 	.short	0x010a
        /*087a*/ 	.byte	0xff
	.zero		1


	//   ....[119]....
        /*087c*/ 	.word	0x00009d10
        /*0880*/ 	.word	0x0000000c
        /*0884*/ 	.word	0x00000080
        /*0888*/ 	.short	0x010a
        /*088a*/ 	.byte	0xff
	.zero		1


	//   ....[120]....
        /*088c*/ 	.word	0x00009d70
        /*0890*/ 	.word	0x00000000
        /*0894*/ 	.word	0x00000078
        /*0898*/ 	.short	0x010a
        /*089a*/ 	.byte	0xff
	.zero		1


	//   ....[121]....
        /*089c*/ 	.word	0x00009dd0
        /*08a0*/ 	.word	0x00000000
        /*08a4*/ 	.word	0x00000050
        /*08a8*/ 	.short	0x010a
        /*08aa*/ 	.byte	0xff
	.zero		1


	//   ....[122]....
        /*08ac*/ 	.word	0x00009e30
        /*08b0*/ 	.word	0x00000000
        /*08b4*/ 	.word	0x00000058
        /*08b8*/ 	.short	0x010a
        /*08ba*/ 	.byte	0xff
	.zero		1


	//   ....[123]....
        /*08bc*/ 	.word	0x00009e90
        /*08c0*/ 	.word	0x00000000
        /*08c4*/ 	.word	0x00000060
        /*08c8*/ 	.short	0x010a
        /*08ca*/ 	.byte	0xff
	.zero		1


	//   ....[124]....
        /*08cc*/ 	.word	0x00009ef0
        /*08d0*/ 	.word	0x00000000
        /*08d4*/ 	.word	0x00000068
        /*08d8*/ 	.short	0x010a
        /*08da*/ 	.byte	0xff
	.zero		1


	//   ....[125]....
        /*08dc*/ 	.word	0x00009f50
        /*08e0*/ 	.word	0x00000000
        /*08e4*/ 	.word	0x00000050
        /*08e8*/ 	.short	0x010a
        /*08ea*/ 	.byte	0xff
	.zero		1


	//   ....[126]....
        /*08ec*/ 	.word	0x00009fb0
        /*08f0*/ 	.word	0x00000000
        /*08f4*/ 	.word	0x00000058
        /*08f8*/ 	.short	0x010a
        /*08fa*/ 	.byte	0xff
	.zero		1


	//   ....[127]....
        /*08fc*/ 	.word	0x0000a010
        /*0900*/ 	.word	0x00000000
        /*0904*/ 	.word	0x00000060
        /*0908*/ 	.short	0x010a
        /*090a*/ 	.byte	0xff
	.zero		1


	//   ....[128]....
        /*090c*/ 	.word	0x0000a060
        /*0910*/ 	.word	0x00000003
        /*0914*/ 	.word	0x00000080
        /*0918*/ 	.short	0x010a
        /*091a*/ 	.byte	0xff
	.zero		1


	//   ....[129]....
        /*091c*/ 	.word	0x0000a0c0
        /*0920*/ 	.word	0x00000002
        /*0924*/ 	.word	0x00000030
        /*0928*/ 	.short	0x010a
        /*092a*/ 	.byte	0xff
	.zero		1


	//   ....[130]....
        /*092c*/ 	.word	0x0000a110
        /*0930*/ 	.word	0x00000063
        /*0934*/ 	.word	0x000000a0
        /*0938*/ 	.short	0x010a
        /*093a*/ 	.byte	0xff
	.zero		1


	//   ....[131]....
        /*093c*/ 	.word	0x0000a160
        /*0940*/ 	.word	0x00000003
        /*0944*/ 	.word	0x00000030
        /*0948*/ 	.short	0x010a
        /*094a*/ 	.byte	0xff
	.zero		1


	//   ....[132]....
        /*094c*/ 	.word	0x0000a1b0
        /*0950*/ 	.word	0x0000003e
        /*0954*/ 	.word	0x00000030
        /*0958*/ 	.short	0x010a
        /*095a*/ 	.byte	0xff
	.zero		1


	//   ....[133]....
        /*095c*/ 	.word	0x0000a200
        /*0960*/ 	.word	0x0000003e
        /*0964*/ 	.word	0x00000030
        /*0968*/ 	.short	0x010a
        /*096a*/ 	.byte	0xff
	.zero		1


	//----- nvinfo : EIATTR_NUM_MBARRIERS
	.align		4
.L_47:
        /*096c*/ 	.byte	0x03, 0x38
        /*096e*/ 	.short	0x0020


	//----- nvinfo : EIATTR_EXIT_INSTR_OFFSETS
	.align		4
        /*0970*/ 	.byte	0x04, 0x1c
        /*0972*/ 	.short	(.L_49 - .L_48)


	//   ....[0]....
.L_48:
        /*0974*/ 	.word	0x00002a90


	//   ....[1]....
        /*0978*/ 	.word	0x00002f80


	//   ....[2]....
        /*097c*/ 	.word	0x00002fe0


	//   ....[3]....
        /*0980*/ 	.word	0x000040b0


	//   ....[4]....
        /*0984*/ 	.word	0x00005210


	//   ....[5]....
        /*0988*/ 	.word	0x00005250


	//   ....[6]....
        /*098c*/ 	.word	0x000095d0


	//   ....[7]....
        /*0990*/ 	.word	0x00009650


	//   ....[8]....
        /*0994*/ 	.word	0x00009680


	//   ....[9]....
        /*0998*/ 	.word	0x000096f0


	//----- nvinfo : EIATTR_MAX_THREADS
	.align		4
.L_49:
        /*099c*/ 	.byte	0x04, 0x05
        /*099e*/ 	.short	(.L_51 - .L_50)
.L_50:
        /*09a0*/ 	.word	0x00000100
        /*09a4*/ 	.word	0x00000001
        /*09a8*/ 	.word	0x00000001


	//----- nvinfo : EIATTR_CRS_STACK_SIZE
	.align		4
.L_51:
        /*09ac*/ 	.byte	0x04, 0x1e
        /*09ae*/ 	.short	(.L_53 - .L_52)
.L_52:
        /*09b0*/ 	.word	0x00000000


	//----- nvinfo : EIATTR_CBANK_PARAM_SIZE
	.align		4
.L_53:
        /*09b4*/ 	.byte	0x03, 0x19
        /*09b6*/ 	.short	0x0800


	//----- nvinfo : EIATTR_PARAM_CBANK
	.align		4
        /*09b8*/ 	.byte	0x04, 0x0a
        /*09ba*/ 	.short	(.L_55 - .L_54)
	.align		4
.L_54:
        /*09bc*/ 	.word	index@(.nv.constant0._ZN7cutlass13device_kernelINS_4gemm6kernel13GemmUniversalIN4cute5tupleIJiiiiEEENS1_10collective13CollectiveMmaINS1_35MainloopSm100TmaUmmaWarpSpecializedILi3ELi2ELi4ENS5_IJNS4_1CILi1EEENSA_ILi4EEESB_EEEEENS5_IJNSA_ILi128EEESF_SF_EEENS_10bfloat16_tENS5_IJlSB_lEEESH_SI_NS4_8TiledMMAINS4_8MMA_AtomIJNS4_20SM100_MMA_F16BF16_SSISH_SH_fLi128ELi128ELNS4_4UMMA5MajorE0ELSN_0ELNSM_7ScaleInE0ELSO_0EEEEEENS4_6LayoutINS5_IJSB_SB_SB_EEENS5_IJNSA_ILi0EEEST_ST_EEEEENS5_IJNS4_10UnderscoreESW_SW_EEEEENS4_23SM90_TMA_LOAD_MULTICASTENS4_14ComposedLayoutINS4_7SwizzleILi3ELi4ELi3EEENS4_18smem_ptr_flag_bitsILi16EEENSR_INS5_IJNSA_ILi8EEENSA_ILi64EEEEEENS5_IJS16_SB_EEEEEEEvNS4_8identityENS4_13SM90_TMA_LOADES1A_vS1B_EENS_8epilogue10collective18CollectiveEpilogueINS1E_23Sm100TmaWarpSpecializedILi4ELi2ELi32ELb1ELb0EEEJSG_NS5_IJNSR_ISF_SB_EENSR_INSA_ILi32EEESB_EEEEESH_SI_SH_SI_NS1E_6fusion15FusionCallbacksIS1I_NS1N_17LinearCombinationISH_fSH_fLNS_15FloatRoundStyleE2EEESG_S1M_JEEENS4_5SM1004TMEM4LOAD26SM100_TMEM_LOAD_32dp32b32xES1C_NS10_INS11_ILi2ELi4ELi3EEES14_NSR_INS5_IJS15_S1K_EEENS5_IJS1K_SB_EEEEEEENS4_39AutoVectorizingCopyWithAssumedAlignmentILi128EEENS4_14SM90_TMA_STOREES21_S23_S23_EEEvvEEEEvNT_6ParamsE)
        /*09c0*/ 	.short	0x0380
        /*09c2*/ 	.short	0x0800


	//----- nvinfo : EIATTR_SW_WAR
	.align		4
.L_55:
        /*09c4*/ 	.byte	0x04, 0x36
        /*09c6*/ 	.short	(.L_57 - .L_56)
.L_56:
        /*09c8*/ 	.word	0x00000008
.L_57:


//--------------------- .nv.callgraph             --------------------------
	.section	.nv.callgraph,"",@"SHT_CUDA_CALLGRAPH"
	.align	4
	.sectionentsize	8
	.align		4
        /*0000*/ 	.word	0x00000000
	.align		4
        /*0004*/ 	.word	0xffffffff
	.align		4
        /*0008*/ 	.word	index@(_ZN7cutlass13device_kernelINS_4gemm6kernel13GemmUniversalIN4cute5tupleIJiiiiEEENS1_10collective13CollectiveMmaINS1_35MainloopSm100TmaUmmaWarpSpecializedILi3ELi2ELi4ENS5_IJNS4_1CILi1EEENSA_ILi4EEESB_EEEEENS5_IJNSA_ILi128EEESF_SF_EEENS_10bfloat16_tENS5_IJlSB_lEEESH_SI_NS4_8TiledMMAINS4_8MMA_AtomIJNS4_20SM100_MMA_F16BF16_SSISH_SH_fLi128ELi128ELNS4_4UMMA5MajorE0ELSN_0ELNSM_7ScaleInE0ELSO_0EEEEEENS4_6LayoutINS5_IJSB_SB_SB_EEENS5_IJNSA_ILi0EEEST_ST_EEEEENS5_IJNS4_10UnderscoreESW_SW_EEEEENS4_23SM90_TMA_LOAD_MULTICASTENS4_14ComposedLayoutINS4_7SwizzleILi3ELi4ELi3EEENS4_18smem_ptr_flag_bitsILi16EEENSR_INS5_IJNSA_ILi8EEENSA_ILi64EEEEEENS5_IJS16_SB_EEEEEEEvNS4_8identityENS4_13SM90_TMA_LOADES1A_vS1B_EENS_8epilogue10collective18CollectiveEpilogueINS1E_23Sm100TmaWarpSpecializedILi4ELi2ELi32ELb1ELb0EEEJSG_NS5_IJNSR_ISF_SB_EENSR_INSA_ILi32EEESB_EEEEESH_SI_SH_SI_NS1E_6fusion15FusionCallbacksIS1I_NS1N_17LinearCombinationISH_fSH_fLNS_15FloatRoundStyleE2EEESG_S1M_JEEENS4_5SM1004TMEM4LOAD26SM100_TMEM_LOAD_32dp32b32xES1C_NS10_INS11_ILi2ELi4ELi3EEES14_NSR_INS5_IJS15_S1K_EEENS5_IJS1K_SB_EEEEEEENS4_39AutoVectorizingCopyWithAssumedAlignmentILi128EEENS4_14SM90_TMA_STOREES21_S23_S23_EEEvvEEEEvNT_6ParamsE)
	.align		4
        /*000c*/ 	.word	index@(__assertfail)
	.align		4
        /*0010*/ 	.word	0x00000000
	.align		4
        /*0014*/ 	.word	0xfffffffe
	.align		4
        /*0018*/ 	.word	0x00000000
	.align		4
        /*001c*/ 	.word	0xfffffffd
	.align		4
        /*0020*/ 	.word	0x00000000
	.align		4
        /*0024*/ 	.word	0xfffffffc


//--------------------- .nv.constant4             --------------------------
	.section	.nv.constant4,"a",@progbits
	.align	8
	.align		8
.nv.constant4:
        /*0000*/ 	.dword	__assertfail
	.align		8
        /*0008*/ 	.dword	__unnamed_1
	.align		8
        /*0010*/ 	.dword	__unnamed_2
	.align		8
        /*0018*/ 	.dword	_ZN40_INTERNAL_4f8e984f_4_k_cu_a04c1ee4_182304cuda3std3__45__cpo5beginE
	.align		8
        /*0020*/ 	.dword	_ZN40_INTERNAL_4f8e984f_4_k_cu_a04c1ee4_182304cuda3std3__45__cpo3endE
	.align		8
        /*0028*/ 	.dword	_ZN40_INTERNAL_4f8e984f_4_k_cu_a04c1ee4_182304cuda3std3__45__cpo6cbeginE
	.align		8
        /*0030*/ 	.dword	_ZN40_INTERNAL_4f8e984f_4_k_cu_a04c1ee4_182304cuda3std3__45__cpo4cendE
	.align		8
        /*0038*/ 	.dword	_ZN40_INTERNAL_4f8e984f_4_k_cu_a04c1ee4_182304cuda3std3__442_GLOBAL__N__4f8e984f_4_k_cu_a04c1ee4_182306ignoreE
	.align		8
        /*0040*/ 	.dword	_ZN40_INTERNAL_4f8e984f_4_k_cu_a04c1ee4_182304cuda3std3__419piecewise_constructE
	.align		8
        /*0048*/ 	.dword	_ZN40_INTERNAL_4f8e984f_4_k_cu_a04c1ee4_182304cuda3std3__48in_placeE
	.align		8
        /*0050*/ 	.dword	_ZN40_INTERNAL_4f8e984f_4_k_cu_a04c1ee4_182304cuda3std6ranges3__45__cpo4swapE
	.align		8
        /*0058*/ 	.dword	_ZN40_INTERNAL_4f8e984f_4_k_cu_a04c1ee4_182304cuda3std6ranges3__45__cpo9iter_moveE
	.align		8
        /*0060*/ 	.dword	_ZN40_INTERNAL_4f8e984f_4_k_cu_a04c1ee4_182304cute7productE
	.align		8
        /*0068*/ 	.dword	_ZN40_INTERNAL_4f8e984f_4_k_cu_a04c1ee4_182304cute1_E
	.align		8
        /*0070*/ 	.dword	$str$25
	.align		8
        /*0078*/ 	.dword	$str$26
	.align		8
        /*0080*/ 	.dword	$str$27
	.align		8
        /*0088*/ 	.dword	$str$28


//--------------------- .text._ZN7cutlass13device_kernelINS_4gemm6kernel13GemmUniversalIN4cute5tupleIJiiiiEEENS1_10collective13CollectiveMmaINS1_35MainloopSm100TmaUmmaWarpSpecializedILi3ELi2ELi4ENS5_IJNS4_1CILi1EEENSA_ILi4EEESB_EEEEENS5_IJNSA_ILi128EEESF_SF_EEENS_10bfloat16_tENS5_IJlSB_lEEESH_SI_NS4_8TiledMMAINS4_8MMA_AtomIJNS4_20SM100_MMA_F16BF16_SSISH_SH_fLi128ELi128ELNS4_4UMMA5MajorE0ELSN_0ELNSM_7ScaleInE0ELSO_0EEEEEENS4_6LayoutINS5_IJSB_SB_SB_EEENS5_IJNSA_ILi0EEEST_ST_EEEEENS5_IJNS4_10UnderscoreESW_SW_EEEEENS4_23SM90_TMA_LOAD_MULTICASTENS4_14ComposedLayoutINS4_7SwizzleILi3ELi4ELi3EEENS4_18smem_ptr_flag_bitsILi16EEENSR_INS5_IJNSA_ILi8EEENSA_ILi64EEEEEENS5_IJS16_SB_EEEEEEEvNS4_8identityENS4_13SM90_TMA_LOADES1A_vS1B_EENS_8epilogue10collective18CollectiveEpilogueINS1E_23Sm100TmaWarpSpecializedILi4ELi2ELi32ELb1ELb0EEEJSG_NS5_IJNSR_ISF_SB_EENSR_INSA_ILi32EEESB_EEEEESH_SI_SH_SI_NS1E_6fusion15FusionCallbacksIS1I_NS1N_17LinearCombinationISH_fSH_fLNS_15FloatRoundStyleE2EEESG_S1M_JEEENS4_5SM1004TMEM4LOAD26SM100_TMEM_LOAD_32dp32b32xES1C_NS10_INS11_ILi2ELi4ELi3EEES14_NSR_INS5_IJS15_S1K_EEENS5_IJS1K_SB_EEEEEEENS4_39AutoVectorizingCopyWithAssumedAlignmentILi128EEENS4_14SM90_TMA_STOREES21_S23_S23_EEEvvEEEEvNT_6ParamsE --------------------------
	.section	.text._ZN7cutlass13device_kernelINS_4gemm6kernel13GemmUniversalIN4cute5tupleIJiiiiEEENS1_10collective13CollectiveMmaINS1_35MainloopSm100TmaUmmaWarpSpecializedILi3ELi2ELi4ENS5_IJNS4_1CILi1EEENSA_ILi4EEESB_EEEEENS5_IJNSA_ILi128EEESF_SF_EEENS_10bfloat16_tENS5_IJlSB_lEEESH_SI_NS4_8TiledMMAINS4_8MMA_AtomIJNS4_20SM100_MMA_F16BF16_SSISH_SH_fLi128ELi128ELNS4_4UMMA5MajorE0ELSN_0ELNSM_7ScaleInE0ELSO_0EEEEEENS4_6LayoutINS5_IJSB_SB_SB_EEENS5_IJNSA_ILi0EEEST_ST_EEEEENS5_IJNS4_10UnderscoreESW_SW_EEEEENS4_23SM90_TMA_LOAD_MULTICASTENS4_14ComposedLayoutINS4_7SwizzleILi3ELi4ELi3EEENS4_18smem_ptr_flag_bitsILi16EEENSR_INS5_IJNSA_ILi8EEENSA_ILi64EEEEEENS5_IJS16_SB_EEEEEEEvNS4_8identityENS4_13SM90_TMA_LOADES1A_vS1B_EENS_8epilogue10collective18CollectiveEpilogueINS1E_23Sm100TmaWarpSpecializedILi4ELi2ELi32ELb1ELb0EEEJSG_NS5_IJNSR_ISF_SB_EENSR_INSA_ILi32EEESB_EEEEESH_SI_SH_SI_NS1E_6fusion15FusionCallbacksIS1I_NS1N_17LinearCombinationISH_fSH_fLNS_15FloatRoundStyleE2EEESG_S1M_JEEENS4_5SM1004TMEM4LOAD26SM100_TMEM_LOAD_32dp32b32xES1C_NS10_INS11_ILi2ELi4ELi3EEES14_NSR_INS5_IJS15_S1K_EEENS5_IJS1K_SB_EEEEEEENS4_39AutoVectorizingCopyWithAssumedAlignmentILi128EEENS4_14SM90_TMA_STOREES21_S23_S23_EEEvvEEEEvNT_6ParamsE,"ax",@progbits
	.align	128
.text._ZN7cutlass13device_kernelINS_4gemm6kernel13GemmUniversalIN4cute5tupleIJiiiiEEENS1_10collective13CollectiveMmaINS1_35MainloopSm100TmaUmmaWarpSpecializedILi3ELi2ELi4ENS5_IJNS4_1CILi1EEENSA_ILi4EEESB_EEEEENS5_IJNSA_ILi128EEESF_SF_EEENS_10bfloat16_tENS5_IJlSB_lEEESH_SI_NS4_8TiledMMAINS4_8MMA_AtomIJNS4_20SM100_MMA_F16BF16_SSISH_SH_fLi128ELi128ELNS4_4UMMA5MajorE0ELSN_0ELNSM_7ScaleInE0ELSO_0EEEEEENS4_6LayoutINS5_IJSB_SB_SB_EEENS5_IJNSA_ILi0EEEST_ST_EEEEENS5_IJNS4_10UnderscoreESW_SW_EEEEENS4_23SM90_TMA_LOAD_MULTICASTENS4_14ComposedLayoutINS4_7SwizzleILi3ELi4ELi3EEENS4_18smem_ptr_flag_bitsILi16EEENSR_INS5_IJNSA_ILi8EEENSA_ILi64EEEEEENS5_IJS16_SB_EEEEEEEvNS4_8identityENS4_13SM90_TMA_LOADES1A_vS1B_EENS_8epilogue10collective18CollectiveEpilogueINS1E_23Sm100TmaWarpSpecializedILi4ELi2ELi32ELb1ELb0EEEJSG_NS5_IJNSR_ISF_SB_EENSR_INSA_ILi32EEESB_EEEEESH_SI_SH_SI_NS1E_6fusion15FusionCallbacksIS1I_NS1N_17LinearCombinationISH_fSH_fLNS_15FloatRoundStyleE2EEESG_S1M_JEEENS4_5SM1004TMEM4LOAD26SM100_TMEM_LOAD_32dp32b32xES1C_NS10_INS11_ILi2ELi4ELi3EEES14_NSR_INS5_IJS15_S1K_EEENS5_IJS1K_SB_EEEEEEENS4_39AutoVectorizingCopyWithAssumedAlignmentILi128EEENS4_14SM90_TMA_STOREES21_S23_S23_EEEvvEEEEvNT_6ParamsE:
        .type           _ZN7cutlass13device_kernelINS_4gemm6kernel13GemmUniversalIN4cute5tupleIJiiiiEEENS1_10collective13CollectiveMmaINS1_35MainloopSm100TmaUmmaWarpSpecializedILi3ELi2ELi4ENS5_IJNS4_1CILi1EEENSA_ILi4EEESB_EEEEENS5_IJNSA_ILi128EEESF_SF_EEENS_10bfloat16_tENS5_IJlSB_lEEESH_SI_NS4_8TiledMMAINS4_8MMA_AtomIJNS4_20SM100_MMA_F16BF16_SSISH_SH_fLi128ELi128ELNS4_4UMMA5MajorE0ELSN_0ELNSM_7ScaleInE0ELSO_0EEEEEENS4_6LayoutINS5_IJSB_SB_SB_EEENS5_IJNSA_ILi0EEEST_ST_EEEEENS5_IJNS4_10UnderscoreESW_SW_EEEEENS4_23SM90_TMA_LOAD_MULTICASTENS4_14ComposedLayoutINS4_7SwizzleILi3ELi4ELi3EEENS4_18smem_ptr_flag_bitsILi16EEENSR_INS5_IJNSA_ILi8EEENSA_ILi64EEEEEENS5_IJS16_SB_EEEEEEEvNS4_8identityENS4_13SM90_TMA_LOADES1A_vS1B_EENS_8epilogue10collective18CollectiveEpilogueINS1E_23Sm100TmaWarpSpecializedILi4ELi2ELi32ELb1ELb0EEEJSG_NS5_IJNSR_ISF_SB_EENSR_INSA_ILi32EEESB_EEEEESH_SI_SH_SI_NS1E_6fusion15FusionCallbacksIS1I_NS1N_17LinearCombinationISH_fSH_fLNS_15FloatRoundStyleE2EEESG_S1M_JEEENS4_5SM1004TMEM4LOAD26SM100_TMEM_LOAD_32dp32b32xES1C_NS10_INS11_ILi2ELi4ELi3EEES14_NSR_INS5_IJS15_S1K_EEENS5_IJS1K_SB_EEEEEEENS4_39AutoVectorizingCopyWithAssumedAlignmentILi128EEENS4_14SM90_TMA_STOREES21_S23_S23_EEEvvEEEEvNT_6ParamsE,@function
        .size           _ZN7cutlass13device_kernelINS_4gemm6kernel13GemmUniversalIN4cute5tupleIJiiiiEEENS1_10collective13CollectiveMmaINS1_35MainloopSm100TmaUmmaWarpSpecializedILi3ELi2ELi4ENS5_IJNS4_1CILi1EEENSA_ILi4EEESB_EEEEENS5_IJNSA_ILi128EEESF_SF_EEENS_10bfloat16_tENS5_IJlSB_lEEESH_SI_NS4_8TiledMMAINS4_8MMA_AtomIJNS4_20SM100_MMA_F16BF16_SSISH_SH_fLi128ELi128ELNS4_4UMMA5MajorE0ELSN_0ELNSM_7ScaleInE0ELSO_0EEEEEENS4_6LayoutINS5_IJSB_SB_SB_EEENS5_IJNSA_ILi0EEEST_ST_EEEEENS5_IJNS4_10UnderscoreESW_SW_EEEEENS4_23SM90_TMA_LOAD_MULTICASTENS4_14ComposedLayoutINS4_7SwizzleILi3ELi4ELi3EEENS4_18smem_ptr_flag_bitsILi16EEENSR_INS5_IJNSA_ILi8EEENSA_ILi64EEEEEENS5_IJS16_SB_EEEEEEEvNS4_8identityENS4_13SM90_TMA_LOADES1A_vS1B_EENS_8epilogue10collective18CollectiveEpilogueINS1E_23Sm100TmaWarpSpecializedILi4ELi2ELi32ELb1ELb0EEEJSG_NS5_IJNSR_ISF_SB_EENSR_INSA_ILi32EEESB_EEEEESH_SI_SH_SI_NS1E_6fusion15FusionCallbacksIS1I_NS1N_17LinearCombinationISH_fSH_fLNS_15FloatRoundStyleE2EEESG_S1M_JEEENS4_5SM1004TMEM4LOAD26SM100_TMEM_LOAD_32dp32b32xES1C_NS10_INS11_ILi2ELi4ELi3EEES14_NSR_INS5_IJS15_S1K_EEENS5_IJS1K_SB_EEEEEEENS4_39AutoVectorizingCopyWithAssumedAlignmentILi128EEENS4_14SM90_TMA_STOREES21_S23_S23_EEEvvEEEEvNT_6ParamsE,(.L_x_180 - _ZN7cutlass13device_kernelINS_4gemm6kernel13GemmUniversalIN4cute5tupleIJiiiiEEENS1_10collective13CollectiveMmaINS1_35MainloopSm100TmaUmmaWarpSpecializedILi3ELi2ELi4ENS5_IJNS4_1CILi1EEENSA_ILi4EEESB_EEEEENS5_IJNSA_ILi128EEESF_SF_EEENS_10bfloat16_tENS5_IJlSB_lEEESH_SI_NS4_8TiledMMAINS4_8MMA_AtomIJNS4_20SM100_MMA_F16BF16_SSISH_SH_fLi128ELi128ELNS4_4UMMA5MajorE0ELSN_0ELNSM_7ScaleInE0ELSO_0EEEEEENS4_6LayoutINS5_IJSB_SB_SB_EEENS5_IJNSA_ILi0EEEST_ST_EEEEENS5_IJNS4_10UnderscoreESW_SW_EEEEENS4_23SM90_TMA_LOAD_MULTICASTENS4_14ComposedLayoutINS4_7SwizzleILi3ELi4ELi3EEENS4_18smem_ptr_flag_bitsILi16EEENSR_INS5_IJNSA_ILi8EEENSA_ILi64EEEEEENS5_IJS16_SB_EEEEEEEvNS4_8identityENS4_13SM90_TMA_LOADES1A_vS1B_EENS_8epilogue10collective18CollectiveEpilogueINS1E_23Sm100TmaWarpSpecializedILi4ELi2ELi32ELb1ELb0EEEJSG_NS5_IJNSR_ISF_SB_EENSR_INSA_ILi32EEESB_EEEEESH_SI_SH_SI_NS1E_6fusion15FusionCallbacksIS1I_NS1N_17LinearCombinationISH_fSH_fLNS_15FloatRoundStyleE2EEESG_S1M_JEEENS4_5SM1004TMEM4LOAD26SM100_TMEM_LOAD_32dp32b32xES1C_NS10_INS11_ILi2ELi4ELi3EEES14_NSR_INS5_IJS15_S1K_EEENS5_IJS1K_SB_EEEEEEENS4_39AutoVectorizingCopyWithAssumedAlignmentILi128EEENS4_14SM90_TMA_STOREES21_S23_S23_EEEvvEEEEvNT_6ParamsE)
        .other          _ZN7cutlass13device_kernelINS_4gemm6kernel13GemmUniversalIN4cute5tupleIJiiiiEEENS1_10collective13CollectiveMmaINS1_35MainloopSm100TmaUmmaWarpSpecializedILi3ELi2ELi4ENS5_IJNS4_1CILi1EEENSA_ILi4EEESB_EEEEENS5_IJNSA_ILi128EEESF_SF_EEENS_10bfloat16_tENS5_IJlSB_lEEESH_SI_NS4_8TiledMMAINS4_8MMA_AtomIJNS4_20SM100_MMA_F16BF16_SSISH_SH_fLi128ELi128ELNS4_4UMMA5MajorE0ELSN_0ELNSM_7ScaleInE0ELSO_0EEEEEENS4_6LayoutINS5_IJSB_SB_SB_EEENS5_IJNSA_ILi0EEEST_ST_EEEEENS5_IJNS4_10UnderscoreESW_SW_EEEEENS4_23SM90_TMA_LOAD_MULTICASTENS4_14ComposedLayoutINS4_7SwizzleILi3ELi4ELi3EEENS4_18smem_ptr_flag_bitsILi16EEENSR_INS5_IJNSA_ILi8EEENSA_ILi64EEEEEENS5_IJS16_SB_EEEEEEEvNS4_8identityENS4_13SM90_TMA_LOADES1A_vS1B_EENS_8epilogue10collective18CollectiveEpilogueINS1E_23Sm100TmaWarpSpecializedILi4ELi2ELi32ELb1ELb0EEEJSG_NS5_IJNSR_ISF_SB_EENSR_INSA_ILi32EEESB_EEEEESH_SI_SH_SI_NS1E_6fusion15FusionCallbacksIS1I_NS1N_17LinearCombinationISH_fSH_fLNS_15FloatRoundStyleE2EEESG_S1M_JEEENS4_5SM1004TMEM4LOAD26SM100_TMEM_LOAD_32dp32b32xES1C_NS10_INS11_ILi2ELi4ELi3EEES14_NSR_INS5_IJS15_S1K_EEENS5_IJS1K_SB_EEEEEEENS4_39AutoVectorizingCopyWithAssumedAlignmentILi128EEENS4_14SM90_TMA_STOREES21_S23_S23_EEEvvEEEEvNT_6ParamsE,@"STO_CUDA_ENTRY STV_DEFAULT"
_ZN7cutlass13device_kernelINS_4gemm6kernel13GemmUniversalIN4cute5tupleIJiiiiEEENS1_10collective13CollectiveMmaINS1_35MainloopSm100TmaUmmaWarpSpecializedILi3ELi2ELi4ENS5_IJNS4_1CILi1EEENSA_ILi4EEESB_EEEEENS5_IJNSA_ILi128EEESF_SF_EEENS_10bfloat16_tENS5_IJlSB_lEEESH_SI_NS4_8TiledMMAINS4_8MMA_AtomIJNS4_20SM100_MMA_F16BF16_SSISH_SH_fLi128ELi128ELNS4_4UMMA5MajorE0ELSN_0ELNSM_7ScaleInE0ELSO_0EEEEEENS4_6LayoutINS5_IJSB_SB_SB_EEENS5_IJNSA_ILi0EEEST_ST_EEEEENS5_IJNS4_10UnderscoreESW_SW_EEEEENS4_23SM90_TMA_LOAD_MULTICASTENS4_14ComposedLayoutINS4_7SwizzleILi3ELi4ELi3EEENS4_18smem_ptr_flag_bitsILi16EEENSR_INS5_IJNSA_ILi8EEENSA_ILi64EEEEEENS5_IJS16_SB_EEEEEEEvNS4_8identityENS4_13SM90_TMA_LOADES1A_vS1B_EENS_8epilogue10collective18CollectiveEpilogueINS1E_23Sm100TmaWarpSpecializedILi4ELi2ELi32ELb1ELb0EEEJSG_NS5_IJNSR_ISF_SB_EENSR_INSA_ILi32EEESB_EEEEESH_SI_SH_SI_NS1E_6fusion15FusionCallbacksIS1I_NS1N_17LinearCombinationISH_fSH_fLNS_15FloatRoundStyleE2EEESG_S1M_JEEENS4_5SM1004TMEM4LOAD26SM100_TMEM_LOAD_32dp32b32xES1C_NS10_INS11_ILi2ELi4ELi3EEES14_NSR_INS5_IJS15_S1K_EEENS5_IJS1K_SB_EEEEEEENS4_39AutoVectorizingCopyWithAssumedAlignmentILi128EEENS4_14SM90_TMA_STOREES21_S23_S23_EEEvvEEEEvNT_6ParamsE:
[----:B------:R-:W1:Y:S01]  /*0000*/  LDC R1, c[0x0][0x37c] ;  /* 0x0000df00ff017b82 */ /* 0x000e620000000800 */
[----:B------:R-:W2:Y:S01]  /*0010*/  S2R R94, SR_TID.X ;  /* 0x00000000005e7919 */ /* 0x000ea20000002100 */
[----:B------:R-:W3:Y:S01]  /*0020*/  LDCU.64 UR8, c[0x0][0x890] ;  /* 0x00011200ff0877ac */ /* 0x000ee20008000a00 */
[----:B------:R-:W-:Y:S02]  /*0030*/  PRMT R80, RZ, 0x7610, R80 ;  /* 0x00007610ff507816 */ /* 0x000fe40000000050 */
[----:B------:R-:W-:Y:S01]  /*0040*/  ELECT P3, URZ, PT ;  /* 0x0000000000ff782f */ /* 0x000fe20003860000 */
[----:B---3--:R-:W-:-:S04]  /*0050*/  UISETP.NE.U32.AND UP0, UPT, UR8, URZ, UPT ;  /* 0x000000ff0800728c */ /* 0x008fc8000bf05070 */
[----:B------:R-:W-:Y:S01]  /*0060*/  UISETP.NE.AND.EX UP0, UPT, UR9, URZ, UPT, UP0 ;  /* 0x000000ff0900728c */ /* 0x000fe2000bf05300 */
[----:B--2---:R-:W-:-:S05]  /*0070*/  SHF.R.U32.HI R81, RZ, 0x5, R94 ;  /* 0x00000005ff517819 */ /* 0x004fca000001165e */
[----:B------:R-:W2:Y:S02]  /*0080*/  SHFL.IDX PT, R0, R81, RZ, 0x1f ;  /* 0x00001fff51007589 */ /* 0x000ea400000e0000 */
[----:B--2---:R-:W-:Y:S01]  /*0090*/  R2UR UR17, R0 ;  /* 0x00000000001172ca */ /* 0x004fe200000e0000 */
[----:B-1----:R-:W-:-:S14]  /*00a0*/  BRA.U UP0, `(.L_x_0) ;  /* 0x0000000100307547 */ /* 0x002fdc000b800000 */
[----:B------:R-:W1:Y:S02]  /*00b0*/  LDCU.64 UR4, c[0x0][0x888] ;  /* 0x00011100ff0477ac */ /* 0x000e640008000a00 */
[----:B-1----:R-:W-:-:S04]  /*00c0*/  UISETP.NE.U32.AND UP0, UPT, UR4, URZ, UPT ;  /* 0x000000ff0400728c */ /* 0x002fc8000bf05070 */
[----:B------:R-:W-:-:S09]  /*00d0*/  UISETP.NE.AND.EX UP0, UPT, UR5, URZ, UPT, UP0 ;  /* 0x000000ff0500728c */ /* 0x000fd2000bf05300 */
[----:B------:R-:W-:Y:S05]  /*00e0*/  BRA.U !UP0, `(.L_x_1) ;  /* 0x0000000108147547 */ /* 0x000fea000b800000 */
[----:B------:R-:W1:Y:S01]  /*00f0*/  LDC.64 R2, c[0x0][0x888] ;  /* 0x00022200ff027b82 */ /* 0x000e620000000a00 */
[----:B------:R-:W1:Y:S02]  /*0100*/  LDCU.64 UR4, c[0x0][0x358] ;  /* 0x00006b00ff0477ac */ /* 0x000e640008000a00 */
[----:B-1----:R1:W5:Y:S01]  /*0110*/  LDG.E R41, desc[UR4][R2.64] ;  /* 0x0000000402297981 */ /* 0x002362000c1e1900 */
[----:B------:R-:W-:Y:S01]  /*0120*/  HFMA2 R80, -RZ, RZ, 0, 5.9604644775390625e-08 ;  /* 0x00000001ff507431 */ /* 0x000fe200000001ff */
[----:B------:R-:W-:Y:S05]  /*0130*/  BRA `(.L_x_0) ;  /* 0x00000000000c7947 */ /* 0x000fea0003800000 */
.L_x_1:
[----:B------:R-:W1:Y:S01]  /*0140*/  LDCU UR4, c[0x0][0x880] ;  /* 0x00011000ff0477ac */ /* 0x000e620008000800 */
[----:B------:R-:W-:Y:S01]  /*0150*/  HFMA2 R80, -RZ, RZ, 0, 5.9604644775390625e-08 ;  /* 0x00000001ff507431 */ /* 0x000fe200000001ff */
[----:B-1----:R-:W-:-:S07]  /*0160*/  MOV R41, UR4 ;  /* 0x0000000400297c02 */ /* 0x002fce0008000f00 */
.L_x_0:
[----:B------:R-:W2:Y:S02]  /*0170*/  LDCU.64 UR4, c[0x0][0x8b0] ;  /* 0x00011600ff0477ac */ /* 0x000ea40008000a00 */
[----:B--2---:R-:W-:-:S04]  /*0180*/  UISETP.NE.U32.AND UP0, UPT, UR4, URZ, UPT ;  /* 0x000000ff0400728c */ /* 0x004fc8000bf05070 */
[----:B------:R-:W-:-:S09]  /*0190*/  UISETP.NE.AND.EX UP0, UPT, UR5, URZ, UPT, UP0 ;  /* 0x000000ff0500728c */ /* 0x000fd2000bf05300 */
[----:B------:R-:W-:Y:S05]  /*01a0*/  BRA.U UP0, `(.L_x_2) ;  /* 0x0000000100287547 */ /* 0x000fea000b800000 */
[----:B------:R-:W2:Y:S02]  /*01b0*/  LDCU.64 UR4, c[0x0][0x8a8] ;  /* 0x00011500ff0477ac */ /* 0x000ea40008000a00 */
[----:B--2---:R-:W-:-:S04]  /*01c0*/  UISETP.NE.U32.AND UP0, UPT, UR4, URZ, UPT ;  /* 0x000000ff0400728c */ /* 0x004fc8000bf05070 */
[----:B------:R-:W-:-:S09]  /*01d0*/  UISETP.NE.AND.EX UP0, UPT, UR5, URZ, UPT, UP0 ;  /* 0x000000ff0500728c */ /* 0x000fd2000bf05300 */
[----:B------:R-:W-:Y:S05]  /*01e0*/  BRA.U !UP0, `(.L_x_3) ;  /* 0x0000000108107547 */ /* 0x000fea000b800000 */
[----:B------:R-:W2:Y:S01]  /*01f0*/  LDC.64 R38, c[0x0][0x8a8] ;  /* 0x00022a00ff267b82 */ /* 0x000ea20000000a00 */
[----:B------:R-:W2:Y:S02]  /*0200*/  LDCU.64 UR4, c[0x0][0x358] ;  /* 0x00006b00ff0477ac */ /* 0x000ea40008000a00 */
[----:B--2---:R2:W5:Y:S01]  /*0210*/  LDG.E R38, desc[UR4][R38.64] ;  /* 0x0000000426267981 */ /* 0x004562000c1e1900 */
[----:B------:R-:W-:Y:S05]  /*0220*/  BRA `(.L_x_2) ;  /* 0x0000000000087947 */ /* 0x000fea0003800000 */
.L_x_3:
[----:B------:R-:W2:Y:S02]  /*0230*/  LDCU UR4, c[0x0][0x8a0] ;  /* 0x00011400ff0477ac */ /* 0x000ea40008000800 */
[----:B--2---:R-:W-:Y:S02]  /*0240*/  MOV R38, UR4 ;  /* 0x0000000400267c02 */ /* 0x004fe40008000f00 */
.L_x_2:
[----:B------:R-:W-:Y:S01]  /*0250*/  IMAD.U32 R0, RZ, RZ, UR17 ;  /* 0x00000011ff007e24 */ /* 0x000fe2000f8e00ff */
[----:B------:R-:W-:Y:S04]  /*0260*/  BSSY.RECONVERGENT B0, `(.L_x_4) ;  /* 0x000000c000007945 */ /* 0x000fe80003800200 */
[C---:B------:R-:W-:Y:S02]  /*0270*/  ISETP.NE.OR P1, PT, R0.reuse, 0x1, !P3 ;  /* 0x000000010000780c */ /* 0x040fe40005f25670 */
[----:B------:R-:W-:-:S11]  /*0280*/  ISETP.NE.OR P0, PT, R0, 0x3, !P3 ;  /* 0x000000030000780c */ /* 0x000fd60005f05670 */
[----:B------:R-:W-:Y:S05]  /*0290*/  @P1 BRA `(.L_x_5) ;  /* 0x0000000000201947 */ /* 0x000fea0003800000 */
[----:B------:R-:W3:Y:S02]  /*02a0*/  LDCU.64 UR4, c[0x0][0x348] ;  /* 0x00006900ff0477ac */ /* 0x000ee40008000a00 */
[----:B---3--:R-:W-:Y:S02]  /*02b0*/  UIADD3 UR6, UP1, UPT, UR4, 0x80, URZ ;  /* 0x0000008004067890 */ /* 0x008fe4000ff3e0ff */
[----:B------:R-:W-:Y:S02]  /*02c0*/  UIADD3 UR4, UP0, UPT, UR4, 0x180, URZ ;  /* 0x0000018004047890 */ /* 0x000fe4000ff1e0ff */
[----:B------:R-:W-:Y:S02]  /*02d0*/  UIADD3.X UR7, UPT, UPT, URZ, UR5, URZ, UP1, !UPT ;  /* 0x00000005ff077290 */ /* 0x000fe40008ffe4ff */
[----:B------:R-:W-:-:S07]  /*02e0*/  UIADD3.X UR5, UPT, UPT, URZ, UR5, URZ, UP0, !UPT ;  /* 0x00000005ff057290 */ /* 0x000fce00087fe4ff */
[----:B------:R3:W-:Y:S02]  /*02f0*/  UTMACCTL.PF [UR6] ;  /* 0x00000000060079b9 */ /* 0x0007e40008040000 */
[----:B------:R3:W-:Y:S02]  /*0300*/  UTMACCTL.PF [UR4] ;  /* 0x00000000040079b9 */ /* 0x0007e40008040000 */
[----:B---3--:R-:W-:Y:S01]  /*0310*/  NOP ;  /* 0x0000000000007918 */ /* 0x008fe20000000000 */
.L_x_5:
[----:B------:R-:W-:Y:S05]  /*0320*/  BSYNC.RECONVERGENT B0 ;  /* 0x0000000000007941 */ /* 0x000fea0003800200 */
.L_x_4:
[----:B------:R-:W-:Y:S04]  /*0330*/  BSSY.RECONVERGENT B0, `(.L_x_6) ;  /* 0x000000a000007945 */ /* 0x000fe80003800200 */
        /* <DEDUP_REMOVED lines=9> */
.L_x_7:
[----:B------:R-:W-:Y:S05]  /*03d0*/  BSYNC.RECONVERGENT B0 ;  /* 0x0000000000007941 */ /* 0x000fea0003800200 */
.L_x_6:
[----:B------:R-:W3:Y:S01]  /*03e0*/  LDCU.64 UR4, c[0x0][0x888] ;  /* 0x00011100ff0477ac */ /* 0x000ee20008000a00 */
[----:B------:R-:W-:Y:S02]  /*03f0*/  UISETP.EQ.U32.AND UP1, UPT, UR8, URZ, UPT ;  /* 0x000000ff0800728c */ /* 0x000fe4000bf22070 */
[----:B------:R-:W-:Y:S02]  /*0400*/  UPLOP3.LUT UP3, UPT, UPT, UPT, UPT, 0x80, 0x8 ;  /* 0x000000000008789c */ /* 0x000fe40003f6f070 */
[----:B---3--:R-:W-:-:S04]  /*0410*/  UISETP.NE.U32.AND UP0, UPT, UR4, URZ, UPT ;  /* 0x000000ff0400728c */ /* 0x008fc8000bf05070 */
[----:B------:R-:W-:-:S04]  /*0420*/  UISETP.NE.AND.EX UP0, UPT, UR5, URZ, UPT, UP0 ;  /* 0x000000ff0500728c */ /* 0x000fc8000bf05300 */
[----:B------:R-:W-:-:S04]  /*0430*/  UISETP.EQ.OR.EX UP2, UPT, UR9, URZ, !UP0, UP1 ;  /* 0x000000ff0900728c */ /* 0x000fc8000c742710 */
[----:B------:R-:W-:-:S06]  /*0440*/  UP2UR UR4, UPR, URZ, 0x4 ;  /* 0x00000004ff047883 */ /* 0x000fcc0008000000 */
[----:B------:R-:W-:Y:S01]  /*0450*/  MOV R83, UR4 ;  /* 0x0000000400537c02 */ /* 0x000fe20008000f00 */
[----:B------:R-:W-:Y:S06]  /*0460*/  BRA.U !UP2, `(.L_x_8) ;  /* 0x000000010a207547 */ /* 0x000fec000b800000 */
[----:B------:R-:W-:Y:S01]  /*0470*/  UISETP.NE.U32.AND UP1, UPT, UR8, URZ, UPT ;  /* 0x000000ff0800728c */ /* 0x000fe2000bf25070 */
[----:B-----5:R-:W-:Y:S01]  /*0480*/  FSETP.NEU.AND P0, PT, R41, RZ, PT ;  /* 0x000000ff2900720b */ /* 0x020fe20003f0d000 */
[----:B------:R-:W-:Y:S02]  /*0490*/  USEL UR4, URZ, 0xffffffff, UP0 ;  /* 0xffffffffff047887 */ /* 0x000fe40008000000 */
[----:B------:R-:W-:-:S10]  /*04a0*/  UISETP.NE.AND.EX UP1, UPT, UR9, URZ, UPT, UP1 ;  /* 0x000000ff0900728c */ /* 0x000fd4000bf25310 */
[----:B------:R-:W-:Y:S01]  /*04b0*/  VOTEU.ANY UP0, P0 ;  /* 0x0000000000ff7886 */ /* 0x000fe20000000100 */
[----:B------:R-:W-:-:S04]  /*04c0*/  @!UP1 USEL UR4, URZ, 0xffffffff, UP0 ;  /* 0xffffffffff049887 */ /* 0x000fc80008000000 */
[----:B------:R-:W-:-:S04]  /*04d0*/  ULOP3.LUT UR4, UR4, 0x1, URZ, 0xc0, !UPT ;  /* 0x0000000104047892 */ /* 0x000fc8000f8ec0ff */
[----:B------:R-:W-:-:S11]  /*04e0*/  UISETP.NE.U32.AND UP3, UPT, UR4, 0x1, UPT ;  /* 0x000000010400788c */ /* 0x000fd6000bf65070 */
.L_x_8:
[----:B-1----:R-:W1:Y:S01]  /*04f0*/  SHFL.IDX PT, R2, R81, RZ, 0x1f ;  /* 0x00001fff51027589 */ /* 0x002e6200000e0000 */
[----:B------:R-:W-:-:S04]  /*0500*/  UISETP.NE.AND UP0, UPT, UR17, 0x2, UPT ;  /* 0x000000021100788c */ /* 0x000fc8000bf05270 */
[----:B------:R-:W-:Y:S01]  /*0510*/  USEL UR43, URZ, 0x1, UP0 ;  /* 0x00000001ff2b7887 */ /* 0x000fe20008000000 */
[----:B-1----:R-:W-:-:S13]  /*0520*/  ISETP.NE.AND P0, PT, R2, RZ, PT ;  /* 0x000000ff0200720c */ /* 0x002fda0003f05270 */
[----:B------:R-:W-:Y:S05]  /*0530*/  @P0 BRA `(.L_x_9) ;  /* 0x0000000000500947 */ /* 0x000fea0003800000 */
[----:B------:R-:W1:Y:S01]  /*0540*/  S2UR UR4, SR_CgaCtaId ;  /* 0x00000000000479c3 */ /* 0x000e620000008800 */
[----:B------:R-:W-:Y:S01]  /*0550*/  UMOV UR5, 0x400 ;  /* 0x0000040000057882 */ /* 0x000fe20000000000 */
[----:B------:R-:W-:Y:S01]  /*0560*/  UMOV UR8, 0x1 ;  /* 0x0000000100087882 */ /* 0x000fe20000000000 */
[----:B------:R-:W-:Y:S01]  /*0570*/  UMOV UR6, 0x4 ;  /* 0x0000000400067882 */ /* 0x000fe20000000000 */
[----:B------:R-:W-:-:S04]  /*0580*/  UIADD3 UR8, UPT, UPT, -UR8, 0x100000, URZ ;  /* 0x0010000008087890 */ /* 0x000fc8000fffe1ff */
[----:B------:R-:W-:Y:S02]  /*0590*/  USHF.L.U32 UR9, UR8, 0xb, URZ ;  /* 0x0000000b08097899 */ /* 0x000fe400080006ff */
[----:B------:R-:W-:Y:S02]  /*05a0*/  USHF.L.U32 UR8, UR8, 0x1, URZ ;  /* 0x0000000108087899 */ /* 0x000fe400080006ff */
[----:B------:R-:W-:-:S04]  /*05b0*/  UIADD3 UR6, UPT, UPT, -UR6, 0x100000, URZ ;  /* 0x0010000006067890 */ /* 0x000fc8000fffe1ff */
[----:B------:R-:W-:Y:S02]  /*05c0*/  USHF.L.U32 UR7, UR6, 0xb, URZ ;  /* 0x0000000b06077899 */ /* 0x000fe400080006ff */
[----:B------:R-:W-:Y:S01]  /*05d0*/  USHF.L.U32 UR6, UR6, 0x1, URZ ;  /* 0x0000000106067899 */ /* 0x000fe200080006ff */
[----:B------:R-:W-:Y:S01]  /*05e0*/  ELECT P0, URZ, PT ;  /* 0x0000000000ff782f */ /* 0x000fe20003800000 */
[----:B-1----:R-:W-:Y:S01]  /*05f0*/  ULEA UR4, UR4, UR5, 0x18 ;  /* 0x0000000504047291 */ /* 0x002fe2000f8ec0ff */
[----:B------:R-:W1:Y:S11]  /*0600*/  FENCE.VIEW.ASYNC.S ;  /* 0x00000000000073c6 */ /* 0x000e760000000000 */
[----:B-1----:R1:W3:Y:S01]  /*0610*/  SYNCS.EXCH.64 URZ, [UR4], UR8 ;  /* 0x0000000804ff75b2 */ /* 0x0022e20008000100 */
[----:B------:R1:W4:Y:S01]  /*0620*/  SYNCS.EXCH.64 URZ, [UR4+0x18], UR6 ;  /* 0x0000180604ff75b2 */ /* 0x0003220008000100 */
[----:B------:R1:W1:Y:S01]  /*0630*/  SYNCS.EXCH.64 URZ, [UR4+0x8], UR8 ;  /* 0x0000080804ff75b2 */ /* 0x0002620008000100 */
[----:B------:R1:W1:Y:S01]  /*0640*/  SYNCS.EXCH.64 URZ, [UR4+0x20], UR6 ;  /* 0x0000200604ff75b2 */ /* 0x0002620008000100 */
[----:B------:R1:W1:Y:S01]  /*0650*/  SYNCS.EXCH.64 URZ, [UR4+0x10], UR8 ;  /* 0x0000100804ff75b2 */ /* 0x0002620008000100 */
[----:B------:R1:W1:Y:S01]  /*0660*/  SYNCS.EXCH.64 URZ, [UR4+0x28], UR6 ;  /* 0x0000280604ff75b2 */ /* 0x0002620008000100 */
[----:B------:R-:W-:Y:S01]  /*0670*/  NOP ;  /* 0x0000000000007918 */ /* 0x000fe20000000000 */
.L_x_9:
[----:B------:R-:W2:Y:S01]  /*0680*/  SHFL.IDX PT, R2, R81, RZ, 0x1f ;  /* 0x00001fff51027589 */ /* 0x000ea200000e0000 */
[----:B------:R-:W-:Y:S01]  /*0690*/  NOP ;  /* 0x0000000000007918 */ /* 0x000fe20000000000 */
[----:B--2---:R-:W-:-:S13]  /*06a0*/  ISETP.NE.AND P0, PT, R2, 0x1, PT ;  /* 0x000000010200780c */ /* 0x004fda0003f05270 */
[----:B------:R-:W-:Y:S05]  /*06b0*/  @P0 BRA `(.L_x_10) ;  /* 0x0000000000580947 */ /* 0x000fea0003800000 */
[----:B-1----:R-:W1:Y:S01]  /*06c0*/  S2UR UR4, SR_CgaCtaId ;  /* 0x00000000000479c3 */ /* 0x002e620000008800 */
        /* <DEDUP_REMOVED lines=12> */
[----:B-1----:R2:W1:Y:S01]  /*0790*/  SYNCS.EXCH.64 URZ, [UR4+0x30], UR8 ;  /* 0x0000300804ff75b2 */ /* 0x0024620008000100 */
[----:B------:R2:W1:Y:S01]  /*07a0*/  SYNCS.EXCH.64 URZ, [UR4+0x50], UR6 ;  /* 0x0000500604ff75b2 */ /* 0x0004620008000100 */
[----:B------:R2:W1:Y:S01]  /*07b0*/  SYNCS.EXCH.64 URZ, [UR4+0x38], UR8 ;  /* 0x0000380804ff75b2 */ /* 0x0004620008000100 */
[----:B------:R2:W1:Y:S01]  /*07c0*/  SYNCS.EXCH.64 URZ, [UR4+0x58], UR6 ;  /* 0x0000580604ff75b2 */ /* 0x0004620008000100 */
[----:B------:R2:W1:Y:S01]  /*07d0*/  SYNCS.EXCH.64 URZ, [UR4+0x40], UR8 ;  /* 0x0000400804ff75b2 */ /* 0x0004620008000100 */
[----:B------:R2:W1:Y:S01]  /*07e0*/  SYNCS.EXCH.64 URZ, [UR4+0x60], UR6 ;  /* 0x0000600604ff75b2 */ /* 0x0004620008000100 */
[----:B------:R2:W1:Y:S01]  /*07f0*/  SYNCS.EXCH.64 URZ, [UR4+0x48], UR8 ;  /* 0x0000480804ff75b2 */ /* 0x0004620008000100 */
[----:B------:R2:W1:Y:S02]  /*0800*/  SYNCS.EXCH.64 URZ, [UR4+0x68], UR6 ;  /* 0x0000680604ff75b2 */ /* 0x0004640008000100 */
[----:B--2---:R-:W-:Y:S01]  /*0810*/  NOP ;  /* 0x0000000000007918 */ /* 0x004fe20000000000 */
.L_x_10:
[----:B------:R-:W2:Y:S01]  /*0820*/  SHFL.IDX PT, R2, R81, RZ, 0x1f ;  /* 0x00001fff51027589 */ /* 0x000ea200000e0000 */
[----:B------:R-:W-:Y:S01]  /*0830*/  NOP ;  /* 0x0000000000007918 */ /* 0x000fe20000000000 */
[----:B--2---:R-:W-:-:S13]  /*0840*/  ISETP.NE.AND P0, PT, R2, 0x3, PT ;  /* 0x000000030200780c */ /* 0x004fda0003f05270 */
[----:B------:R-:W-:Y:S05]  /*0850*/  @P0 BRA `(.L_x_11) ;  /* 0x0000000000300947 */ /* 0x000fea0003800000 */
[----:B-1----:R-:W1:Y:S01]  /*0860*/  S2UR UR4, SR_CgaCtaId ;  /* 0x00000000000479c3 */ /* 0x002e620000008800 */
[----:B------:R-:W-:Y:S01]  /*0870*/  UMOV UR6, 0x400 ;  /* 0x0000040000067882 */ /* 0x000fe20000000000 */
[----:B------:R-:W-:Y:S01]  /*0880*/  UMOV UR5, 0x20 ;  /* 0x0000002000057882 */ /* 0x000fe20000000000 */
[----:B------:R-:W-:Y:S01]  /*0890*/  ELECT P0, URZ, PT ;  /* 0x0000000000ff782f */ /* 0x000fe20003800000 */
[----:B-1----:R-:W-:Y:S02]  /*08a0*/  ULEA UR6, UR4, UR6, 0x18 ;  /* 0x0000000604067291 */ /* 0x002fe4000f8ec0ff */
[----:B------:R-:W-:-:S04]  /*08b0*/  UIADD3 UR4, UPT, UPT, -UR5, 0x100000, URZ ;  /* 0x0010000005047890 */ /* 0x000fc8000fffe1ff */
[----:B------:R-:W-:Y:S02]  /*08c0*/  USHF.L.U32 UR5, UR4, 0xb, URZ ;  /* 0x0000000b04057899 */ /* 0x000fe400080006ff */
[----:B------:R-:W-:Y:S01]  /*08d0*/  USHF.L.U32 UR4, UR4, 0x1, URZ ;  /* 0x0000000104047899 */ /* 0x000fe200080006ff */
[----:B------:R-:W1:Y:S11]  /*08e0*/  FENCE.VIEW.ASYNC.S ;  /* 0x00000000000073c6 */ /* 0x000e760000000000 */
[----:B-1----:R2:W1:Y:S01]  /*08f0*/  SYNCS.EXCH.64 URZ, [UR6+0x70], UR4 ;  /* 0x0000700406ff75b2 */ /* 0x0024620008000100 */
[----:B------:R2:W1:Y:S02]  /*0900*/  SYNCS.EXCH.64 URZ, [UR6+0x78], UR4 ;  /* 0x0000780406ff75b2 */ /* 0x0004640008000100 */
[----:B--2---:R-:W-:Y:S01]  /*0910*/  NOP ;  /* 0x0000000000007918 */ /* 0x004fe20000000000 */
.L_x_11:
[----:B------:R-:W2:Y:S01]  /*0920*/  SHFL.IDX PT, R2, R81, RZ, 0x1f ;  /* 0x00001fff51027589 */ /* 0x000ea200000e0000 */
[----:B------:R-:W-:Y:S01]  /*0930*/  NOP ;  /* 0x0000000000007918 */ /* 0x000fe20000000000 */
[----:B--2---:R-:W-:-:S13]  /*0940*/  ISETP.NE.AND P0, PT, R2, 0x4, PT ;  /* 0x000000040200780c */ /* 0x004fda0003f05270 */
[----:B------:R-:W-:Y:S05]  /*0950*/  @P0 BRA `(.L_x_12) ;  /* 0x00000000004c0947 */ /* 0x000fea0003800000 */
[----:B-1----:R-:W1:Y:S01]  /*0960*/  S2UR UR6, SR_CgaCtaId ;  /* 0x00000000000679c3 */ /* 0x002e620000008800 */
[----:B------:R-:W-:Y:S01]  /*0970*/  UMOV UR4, 0x3a0 ;  /* 0x000003a000047882 */ /* 0x000fe20000000000 */
[----:B------:R-:W-:Y:S01]  /*0980*/  UMOV UR5, 0x400 ;  /* 0x0000040000057882 */ /* 0x000fe20000000000 */
[----:B------:R-:W-:Y:S01]  /*0990*/  USEL UR4, UR4, 0x320, UP3 ;  /* 0x0000032004047887 */ /* 0x000fe20009800000 */
[----:B------:R-:W-:Y:S01]  /*09a0*/  UMOV UR8, 0x1 ;  /* 0x0000000100087882 */ /* 0x000fe20000000000 */
[----:B------:R-:W-:Y:S01]  /*09b0*/  ELECT P0, URZ, PT ;  /* 0x0000000000ff782f */ /* 0x000fe20003800000 */
[----:B------:R-:W-:-:S04]  /*09c0*/  UIADD3 UR8, UPT, UPT, -UR8, 0x100000, URZ ;  /* 0x0010000008087890 */ /* 0x000fc8000fffe1ff */
[----:B------:R-:W-:Y:S02]  /*09d0*/  USHF.L.U32 UR9, UR8, 0xb, URZ ;  /* 0x0000000b08097899 */ /* 0x000fe400080006ff */
[----:B------:R-:W-:Y:S02]  /*09e0*/  USHF.L.U32 UR8, UR8, 0x1, URZ ;  /* 0x0000000108087899 */ /* 0x000fe400080006ff */
[----:B-1----:R-:W-:Y:S02]  /*09f0*/  ULEA UR6, UR6, UR5, 0x18 ;  /* 0x0000000506067291 */ /* 0x002fe4000f8ec0ff */
[----:B------:R-:W-:-:S04]  /*0a00*/  UIADD3 UR4, UPT, UPT, -UR4, 0x100000, URZ ;  /* 0x0010000004047890 */ /* 0x000fc8000fffe1ff */
[----:B------:R-:W-:Y:S02]  /*0a10*/  USHF.L.U32 UR5, UR4, 0xb, URZ ;  /* 0x0000000b04057899 */ /* 0x000fe400080006ff */
[----:B------:R-:W-:Y:S01]  /*0a20*/  USHF.L.U32 UR4, UR4, 0x1, URZ ;  /* 0x0000000104047899 */ /* 0x000fe200080006ff */
[----:B------:R-:W1:Y:S03]  /*0a30*/  FENCE.VIEW.ASYNC.S ;  /* 0x00000000000073c6 */ /* 0x000e660000000000 */
[----:B-1----:R2:W1:Y:S08]  /*0a40*/  SYNCS.EXCH.64 URZ, [UR6+0x80], UR8 ;  /* 0x0000800806ff75b2 */ /* 0x0024700008000100 */
[----:B------:R2:W1:Y:S01]  /*0a50*/  SYNCS.EXCH.64 URZ, [UR6+0x90], UR4 ;  /* 0x0000900406ff75b2 */ /* 0x0004620008000100 */
[----:B------:R2:W1:Y:S01]  /*0a60*/  SYNCS.EXCH.64 URZ, [UR6+0x88], UR8 ;  /* 0x0000880806ff75b2 */ /* 0x0004620008000100 */
[----:B------:R2:W1:Y:S02]  /*0a70*/  SYNCS.EXCH.64 URZ, [UR6+0x98], UR4 ;  /* 0x0000980406ff75b2 */ /* 0x0004640008000100 */
[----:B--2---:R-:W-:Y:S01]  /*0a80*/  NOP ;  /* 0x0000000000007918 */ /* 0x004fe20000000000 */
.L_x_12:
        /* <DEDUP_REMOVED lines=26> */
.L_x_13:
[----:B------:R-:W2:Y:S01]  /*0c30*/  SHFL.IDX PT, R2, R81, RZ, 0x1f ;  /* 0x00001fff51027589 */ /* 0x000ea200000e0000 */
[----:B------:R-:W1:Y:S01]  /*0c40*/  S2UR UR47, SR_CgaCtaId ;  /* 0x00000000002f79c3 */ /* 0x000e620000008800 */
[----:B------:R-:W-:Y:S01]  /*0c50*/  NOP ;  /* 0x0000000000007918 */ /* 0x000fe20000000000 */
[----:B--2---:R-:W-:-:S13]  /*0c60*/  ISETP.NE.AND P0, PT, R2, 0x3, PT ;  /* 0x000000030200780c */ /* 0x004fda0003f05270 */
[----:B-1----:R-:W-:Y:S05]  /*0c70*/  @P0 BRA `(.L_x_14) ;  /* 0x0000000000340947 */ /* 0x002fea0003800000 */
[----:B------:R-:W-:Y:S01]  /*0c80*/  UMOV UR4, 0x400 ;  /* 0x0000040000047882 */ /* 0x000fe20000000000 */
[----:B------:R-:W-:Y:S01]  /*0c90*/  UMOV UR6, 0x20 ;  /* 0x0000002000067882 */ /* 0x000fe20000000000 */
[----:B------:R-:W-:Y:S02]  /*0ca0*/  ULEA UR4, UR47, UR4, 0x18 ;  /* 0x000000042f047291 */ /* 0x000fe4000f8ec0ff */
[----:B------:R-:W-:-:S04]  /*0cb0*/  UIADD3 UR6, UPT, UPT, -UR6, 0x100000, URZ ;  /* 0x0010000006067890 */ /* 0x000fc8000fffe1ff */
[----:B------:R-:W-:Y:S02]  /*0cc0*/  USHF.L.U32 UR7, UR6, 0xb, URZ ;  /* 0x0000000b06077899 */ /* 0x000fe400080006ff */
[----:B------:R-:W-:Y:S01]  /*0cd0*/  USHF.L.U32 UR6, UR6, 0x1, URZ ;  /* 0x0000000106067899 */ /* 0x000fe200080006ff */
[----:B------:R-:W-:Y:S01]  /*0ce0*/  ELECT P0, URZ, PT ;  /* 0x0000000000ff782f */ /* 0x000fe20003800000 */
[----:B------:R-:W1:Y:S10]  /*0cf0*/  FENCE.VIEW.ASYNC.S ;  /* 0x00000000000073c6 */ /* 0x000e740000000000 */
[----:B-1----:R1:W2:Y:S01]  /*0d00*/  SYNCS.EXCH.64 URZ, [UR4+0xe0], UR6 ;  /* 0x0000e00604ff75b2 */ /* 0x0022a20008000100 */
[----:B------:R1:W1:Y:S01]  /*0d10*/  SYNCS.EXCH.64 URZ, [UR4+0xf0], UR6 ;  /* 0x0000f00604ff75b2 */ /* 0x0002620008000100 */
[----:B------:R1:W1:Y:S01]  /*0d20*/  SYNCS.EXCH.64 URZ, [UR4+0xe8], UR6 ;  /* 0x0000e80604ff75b2 */ /* 0x0002620008000100 */
[----:B------:R1:W1:Y:S01]  /*0d30*/  SYNCS.EXCH.64 URZ, [UR4+0xf8], UR6 ;  /* 0x0000f80604ff75b2 */ /* 0x0002620008000100 */
[----:B------:R-:W-:Y:S01]  /*0d40*/  NOP ;  /* 0x0000000000007918 */ /* 0x000fe20000000000 */
.L_x_14:
[----:B-1----:R-:W1:Y:S01]  /*0d50*/  LDCU UR4, c[0x0][0x36c] ;  /* 0x00006d80ff0477ac */ /* 0x002e620008000800 */
[----:B------:R-:W-:Y:S01]  /*0d60*/  ISETP.NE.OR P3, PT, R0, 0x2, !P3 ;  /* 0x000000020000780c */ /* 0x000fe20005f65670 */
[----:B------:R-:W-:Y:S01]  /*0d70*/  NOP ;  /* 0x0000000000007918 */ /* 0x000fe20000000000 */
[----:B------:R-:W-:Y:S01]  /*0d80*/  LOP3.LUT R0, R94, 0x1f, RZ, 0xc0, !PT ;  /* 0x0000001f5e007812 */ /* 0x000fe200078ec0ff */
[----:B------:R-:W-:Y:S02]  /*0d90*/  UISETP.NE.AND UP4, UPT, UR17, URZ, UPT ;  /* 0x000000ff1100728c */ /* 0x000fe4000bf85270 */
[----:B-1----:R-:W-:-:S09]  /*0da0*/  UISETP.EQ.U32.AND UP5, UPT, UR4, 0x1, UPT ;  /* 0x000000010400788c */ /* 0x002fd2000bfa2070 */
[----:B------:R-:W-:Y:S05]  /*0db0*/  BRA.U !UP5, `(.L_x_15) ;  /* 0x000000010d087547 */ /* 0x000fea000b800000 */
[----:B--234-:R-:W-:Y:S01]  /*0dc0*/  UCGABAR_ARV ;  /* 0x00000000000079c7 */ /* 0x01cfe20008000000 */
[----:B------:R-:W-:Y:S05]  /*0dd0*/  BRA `(.L_x_16) ;  /* 0x0000000000047947 */ /* 0x000fea0003800000 */
.L_x_15:
[----:B--234-:R-:W-:Y:S01]  /*0de0*/  NOP ;  /* 0x0000000000007918 */ /* 0x01cfe20000000000 */
.L_x_16:
[----:B------:R-:W1:Y:S01]  /*0df0*/  S2UR UR7, SR_CTAID.X ;  /* 0x00000000000779c3 */ /* 0x000e620000002500 */
[----:B------:R-:W-:-:S05]  /*0e00*/  CS2R.32 R82, SR_CgaSize ;  /* 0x0000000000527805 */ /* 0x000fca0000008a00 */
[----:B------:R-:W-:-:S05]  /*0e10*/  IMAD R82, R82, -0xa0, RZ ;  /* 0xffffff6052527824 */ /* 0x000fca00078e02ff */
[----:B------:R-:W-:-:S14]  /*0e20*/  R2UR UR5, R82 ;  /* 0x00000000520572ca */ /* 0x000fdc00000e0000 */
[----:B------:R-:W2:Y:S01]  /*0e30*/  LDCU UR5, c[0x0][UR5+0x2b0] ;  /* 0x00005600050577ac */ /* 0x000ea20008000800 */
[----:B------:R-:W-:-:S05]  /*0e40*/  CS2R.32 R82, SR_CgaSize ;  /* 0x0000000000527805 */ /* 0x000fca0000008a00 */
[----:B------:R-:W-:-:S05]  /*0e50*/  IMAD R82, R82, -0xa0, RZ ;  /* 0xffffff6052527824 */ /* 0x000fca00078e02ff */
[----:B------:R-:W-:-:S14]  /*0e60*/  R2UR UR4, R82 ;  /* 0x00000000520472ca */ /* 0x000fdc00000e0000 */
[----:B------:R-:W3:Y:S01]  /*0e70*/  LDCU UR4, c[0x0][UR4+0x2b4] ;  /* 0x00005680040477ac */ /* 0x000ee20008000800 */
[----:B------:R-:W4:Y:S01]  /*0e80*/  S2UR UR8, SR_CTAID.Y ;  /* 0x00000000000879c3 */ /* 0x000f220000002600 */
[----:B------:R-:W-:-:S05]  /*0e90*/  CS2R.32 R82, SR_CgaSize ;  /* 0x0000000000527805 */ /* 0x000fca0000008a00 */
[----:B------:R-:W-:-:S05]  /*0ea0*/  IMAD R82, R82, -0xa0, RZ ;  /* 0xffffff6052527824 */ /* 0x000fca00078e02ff */
[----:B------:R-:W-:-:S14]  /*0eb0*/  R2UR UR9, R82 ;  /* 0x00000000520972ca */ /* 0x000fdc00000e0000 */
[----:B------:R-:W3:Y:S01]  /*0ec0*/  LDCU UR9, c[0x0][UR9+0x2a0] ;  /* 0x00005400090977ac */ /* 0x000ee20008000800 */
[----:B------:R-:W3:Y:S01]  /*0ed0*/  LDCU UR21, c[0x0][0xb24] ;  /* 0x00016480ff1577ac */ /* 0x000ee20008000800 */
[----:B------:R-:W1:Y:S01]  /*0ee0*/  S2UR UR36, SR_CTAID.Z ;  /* 0x00000000002479c3 */ /* 0x000e620000002700 */
[----:B------:R-:W-:-:S05]  /*0ef0*/  CS2R.32 R82, SR_CgaSize ;  /* 0x0000000000527805 */ /* 0x000fca0000008a00 */
[----:B------:R-:W-:-:S05]  /*0f00*/  IMAD R82, R82, -0xa0, RZ ;  /* 0xffffff6052527824 */ /* 0x000fca00078e02ff */
[----:B------:R-:W-:-:S14]  /*0f10*/  R2UR UR63, R82 ;  /* 0x00000000523f72ca */ /* 0x000fdc00000e0000 */
[----:B------:R-:W3:Y:S01]  /*0f20*/  LDCU UR63, c[0x0][UR63+0x2a4] ;  /* 0x000054803f3f77ac */ /* 0x000ee20008000800 */
[----:B------:R-:W3:Y:S01]  /*0f30*/  LDCU UR42, c[0x0][0xb24] ;  /* 0x00016480ff2a77ac */ /* 0x000ee20008000800 */
[----:B-1----:R-:W-:Y:S01]  /*0f40*/  I2FP.F32.U32 R3, UR7 ;  /* 0x0000000700037c45 */ /* 0x002fe20008201000 */
[----:B------:R-:W1:Y:S04]  /*0f50*/  LDCU UR27, c[0x0][0xb30] ;  /* 0x00016600ff1b77ac */ /* 0x000e680008000800 */
[----:B--2---:R-:W-:Y:S01]  /*0f60*/  FMUL R3, R3, UR5 ;  /* 0x0000000503037c20 */ /* 0x004fe20008400000 */
[----:B------:R-:W-:Y:S01]  /*0f70*/  USHF.L.U32 UR29, UR47, 0xb, URZ ;  /* 0x0000000b2f1d7899 */ /* 0x000fe200080006ff */
[----:B----4-:R-:W-:Y:S01]  /*0f80*/  I2FP.F32.U32 R2, UR8 ;  /* 0x0000000800027c45 */ /* 0x010fe20008201000 */
[----:B---3--:R-:W-:-:S03]  /*0f90*/  UISETP.GE.AND UP2, UPT, UR21, 0x1, UPT ;  /* 0x000000011500788c */ /* 0x008fc6000bf46270 */
[----:B------:R-:W2:Y:S01]  /*0fa0*/  F2I.U32.TRUNC.NTZ R3, R3 ;  /* 0x0000000300037305 */ /* 0x000ea2000020f000 */
[----:B------:R-:W-:Y:S01]  /*0fb0*/  UMOV UR16, UR7 ;  /* 0x0000000700107c82 */ /* 0x000fe20008000000 */
[----:B------:R-:W-:Y:S01]  /*0fc0*/  FMUL R2, R2, UR4 ;  /* 0x0000000402027c20 */ /* 0x000fe20008400000 */
[----:B------:R-:W-:-:S05]  /*0fd0*/  UMOV UR20, UR8 ;  /* 0x0000000800147c82 */ /* 0x000fca0008000000 */
[----:B------:R-:W3:Y:S01]  /*0fe0*/  F2I.U32.TRUNC.NTZ R2, R2 ;  /* 0x0000000200027305 */ /* 0x000ee2000020f000 */
[----:B--2---:R-:W-:Y:S02]  /*0ff0*/  R2UR UR4, R3 ;  /* 0x00000000030472ca */ /* 0x004fe400000e0000 */
[----:B---3--:R-:W-:Y:S02]  /*1000*/  R2UR UR6, R2 ;  /* 0x00000000020672ca */ /* 0x008fe400000e0000 */
[----:B------:R-:W-:-:S09]  /*1010*/  PRMT R2, RZ, 0x7610, R2 ;  /* 0x00007610ff027816 */ /* 0x000fd20000000002 */
[----:B------:R-:W-:-:S04]  /*1020*/  UIADD3 UR5, UPT, UPT, -UR4, URZ, URZ ;  /* 0x000000ff04057290 */ /* 0x000fc8000fffe1ff */
[----:B------:R-:W-:Y:S02]  /*1030*/  UIMAD UR5, UR9, UR5, UR7 ;  /* 0x00000005090572a4 */ /* 0x000fe4000f8e0207 */
[----:B------:R-:W-:-:S04]  /*1040*/  UIADD3 UR4, UPT, UPT, -UR6, URZ, URZ ;  /* 0x000000ff06047290 */ /* 0x000fc8000fffe1ff */
[----:B------:R-:W-:Y:S01]  /*1050*/  IMAD.U32 R82, RZ, RZ, UR5 ;  /* 0x00000005ff527e24 */ /* 0x000fe2000f8e00ff */
[----:B------:R-:W-:Y:S01]  /*1060*/  UIMAD UR63, UR63, UR4, UR8 ;  /* 0x000000043f3f72a4 */ /* 0x000fe2000f8e0208 */
[----:B-1----:R-:W-:Y:S11]  /*1070*/  BRA.U UP4, `(.L_x_17) ;  /* 0x0000000104447547 */ /* 0x002ff6000b800000 */
[----:B------:R-:W-:Y:S01]  /*1080*/  R2UR UR6, R82 ;  /* 0x00000000520672ca */ /* 0x000fe200000e0000 */
[----:B------:R-:W-:Y:S02]  /*1090*/  UISETP.NE.AND UP0, UPT, UR63, URZ, UPT ;  /* 0x000000ff3f00728c */ /* 0x000fe4000bf05270 */
[----:B------:R-:W-:-:S04]  /*10a0*/  UISETP.NE.AND UP1, UPT, UR63, 0x1, UPT ;  /* 0x000000013f00788c */ /* 0x000fc8000bf25270 */
[----:B------:R-:W-:Y:S02]  /*10b0*/  USEL UR5, URZ, 0x2, UP1 ;  /* 0x00000002ff057887 */ /* 0x000fe40008800000 */
[----:B------:R-:W-:-:S04]  /*10c0*/  UISETP.NE.AND UP1, UPT, UR63, 0x3, UPT ;  /* 0x000000033f00788c */ /* 0x000fc8000bf25270 */
[----:B------:R-:W-:-:S04]  /*10d0*/  UISETP.EQ.OR UP0, UPT, UR6, URZ, !UP0 ;  /* 0x000000ff0600728c */ /* 0x000fc8000c702670 */
[----:B------:R-:W-:Y:S02]  /*10e0*/  USEL UR8, URZ, 0x1, !UP0 ;  /* 0x00000001ff087887 */ /* 0x000fe4000c000000 */
[----:B------:R-:W-:-:S04]  /*10f0*/  UISETP.NE.AND UP0, UPT, UR63, 0x2, UPT ;  /* 0x000000023f00788c */ /* 0x000fc8000bf05270 */
[----:B------:R-:W-:Y:S02]  /*1100*/  USEL UR4, URZ, 0x4, UP0 ;  /* 0x00000004ff047887 */ /* 0x000fe40008000000 */
[----:B------:R-:W-:Y:S02]  /*1110*/  UISETP.NE.AND UP0, UPT, UR6, URZ, UPT ;  /* 0x000000ff0600728c */ /* 0x000fe4000bf05270 */
[----:B------:R-:W-:Y:S02]  /*1120*/  USEL UR6, URZ, 0x8, UP1 ;  /* 0x00000008ff067887 */ /* 0x000fe40008800000 */
[----:B------:R-:W-:Y:S02]  /*1130*/  USEL UR7, UR5, 0x2, UP0 ;  /* 0x0000000205077887 */ /* 0x000fe40008000000 */
[----:B------:R-:W-:Y:S02]  /*1140*/  USEL UR4, UR4, 0x4, UP0 ;  /* 0x0000000404047887 */ /* 0x000fe40008000000 */
[----:B------:R-:W-:-:S02]  /*1150*/  USEL UR5, UR6, 0x8, UP0 ;  /* 0x0000000806057887 */ /* 0x000fc40008000000 */
[----:B------:R-:W-:-:S04]  /*1160*/  UIADD3 UR4, UPT, UPT, UR4, UR7, UR8 ;  /* 0x0000000704047290 */ /* 0x000fc8000fffe008 */
[----:B------:R-:W-:-:S06]  /*1170*/  UIADD3 UR4, UPT, UPT, UR4, UR5, URZ ;  /* 0x0000000504047290 */ /* 0x000fcc000fffe0ff */
[----:B------:R-:W-:Y:S02]  /*1180*/  MOV R2, UR4 ;  /* 0x0000000400027c02 */ /* 0x000fe40008000f00 */
.L_x_17:
[----:B------:R-:W-:Y:S05]  /*1190*/  BRA.U !UP2, `(.L_x_18) ;  /* 0x000000010ad47547 */ /* 0x000fea000b800000 */
[----:B------:R-:W1:Y:S01]  /*11a0*/  LDCU.128 UR12, c[0x0][0xb10] ;  /* 0x00016200ff0c77ac */ /* 0x000e620008000c00 */
[----:B------:R-:W2:Y:S01]  /*11b0*/  LDCU UR6, c[0x0][0x370] ;  /* 0x00006e00ff0677ac */ /* 0x000ea20008000800 */
[----:B------:R-:W3:Y:S01]  /*11c0*/  LDCU UR5, c[0x0][0x374] ;  /* 0x00006e80ff0577ac */ /* 0x000ee20008000800 */
[----:B------:R-:W4:Y:S01]  /*11d0*/  LDCU UR26, c[0x0][0xb0c] ;  /* 0x00016180ff1a77ac */ /* 0x000f220008000800 */
[----:B------:R-:W4:Y:S01]  /*11e0*/  LDCU UR4, c[0x0][0xb20] ;  /* 0x00016400ff0477ac */ /* 0x000f220008000800 */
[----:B------:R-:W4:Y:S01]  /*11f0*/  LDCU.64 UR8, c[0x0][0xb28] ;  /* 0x00016500ff0877ac */ /* 0x000f220008000a00 */
[----:B-1----:R-:W-:Y:S02]  /*1200*/  UISETP.NE.AND UP0, UPT, UR14, 0x1, UPT ;  /* 0x000000010e00788c */ /* 0x002fe4000bf05270 */
[----:B---3--:R-:W-:Y:S02]  /*1210*/  UIMAD.WIDE.U32 UR10, UR5, UR15, URZ ;  /* 0x0000000f050a72a5 */ /* 0x008fe4000f8e00ff */
[----:B--2---:R-:W-:-:S02]  /*1220*/  UIMAD.WIDE.U32 UR22, UR6, UR12, URZ ;  /* 0x0000000c061672a5 */ /* 0x004fc4000f8e00ff */
[----:B----4-:R-:W-:Y:S02]  /*1230*/  UISETP.NE.AND UP1, UPT, UR26, 0x1, UPT ;  /* 0x000000011a00788c */ /* 0x010fe4000bf25270 */
[----:B------:R-:W-:Y:S01]  /*1240*/  UISETP.NE.AND UP2, UPT, UR21, 0x1, UPT ;  /* 0x000000011500788c */ /* 0x000fe2000bf45270 */
[----:B------:R-:W-:Y:S02]  /*1250*/  UMOV UR10, UR11 ;  /* 0x0000000b000a7c82 */ /* 0x000fe40008000000 */
[----:B------:R-:W-:Y:S01]  /*1260*/  UMOV UR22, UR23 ;  /* 0x0000001700167c82 */ /* 0x000fe20008000000 */
[----:B------:R-:W-:Y:S02]  /*1270*/  @UP0 USHF.R.U32.HI UR5, URZ, UR4, UR10 ;  /* 0x00000004ff050299 */ /* 0x000fe4000801160a */
[----:B------:R-:W-:Y:S02]  /*1280*/  UIMAD.WIDE.U32 UR24, UR20, UR15, URZ ;  /* 0x0000000f141872a5 */ /* 0x000fe4000f8e00ff */
[----:B------:R-:W-:-:S02]  /*1290*/  UIMAD.WIDE.U32 UR10, UR5, UR8, URZ ;  /* 0x00000008050a72a5 */ /* 0x000fc4000f8e00ff */
[----:B------:R-:W-:Y:S02]  /*12a0*/  @UP1 USHF.R.U32.HI UR6, URZ, UR13, UR22 ;  /* 0x0000000dff061299 */ /* 0x000fe40008011616 */
[----:B------:R-:W-:Y:S02]  /*12b0*/  UIMAD.WIDE.U32 UR18, UR16, UR12, URZ ;  /* 0x0000000c101272a5 */ /* 0x000fe4000f8e00ff */
[----:B------:R-:W-:Y:S01]  /*12c0*/  UIMAD.WIDE.U32 UR22, UR6, UR8, URZ ;  /* 0x00000008061672a5 */ /* 0x000fe2000f8e00ff */
[----:B------:R-:W-:Y:S01]  /*12d0*/  UMOV UR24, UR25 ;  /* 0x0000001900187c82 */ /* 0x000fe20008000000 */
[----:B------:R-:W-:Y:S01]  /*12e0*/  UMOV UR10, UR11 ;  /* 0x0000000b000a7c82 */ /* 0x000fe20008000000 */
[----:B------:R-:W-:Y:S02]  /*12f0*/  USHF.R.U32.HI UR24, URZ, UR4, UR24 ;  /* 0x00000004ff187299 */ /* 0x000fe40008011618 */
[----:B------:R-:W-:Y:S02]  /*1300*/  @UP2 USHF.R.U32.HI UR5, URZ, UR9, UR10 ;  /* 0x00000009ff052299 */ /* 0x000fe4000801160a */
[----:B------:R-:W-:Y:S01]  /*1310*/  UMOV UR7, UR23 ;  /* 0x0000001700077c82 */ /* 0x000fe20008000000 */
[----:B------:R-:W-:Y:S01]  /*1320*/  UMOV UR18, UR19 ;  /* 0x0000001300127c82 */ /* 0x000fe20008000000 */
[----:B------:R-:W-:-:S02]  /*1330*/  @UP2 USHF.R.U32.HI UR6, URZ, UR9, UR7 ;  /* 0x00000009ff062299 */ /* 0x000fc40008011607 */
[----:B------:R-:W-:Y:S02]  /*1340*/  USHF.R.U32.HI UR13, URZ, UR13, UR18 ;  /* 0x0000000dff0d7299 */ /* 0x000fe40008011612 */
[----:B------:R-:W-:Y:S02]  /*1350*/  USEL UR4, UR20, UR24, !UP0 ;  /* 0x0000001814047287 */ /* 0x000fe4000c000000 */
[----:B------:R-:W-:Y:S02]  /*1360*/  UIMAD UR7, UR5, UR21, URZ ;  /* 0x00000015050772a4 */ /* 0x000fe4000f8e02ff */
[----:B------:R-:W-:Y:S02]  /*1370*/  USEL UR5, UR16, UR13, !UP1 ;  /* 0x0000000d10057287 */ /* 0x000fe4000c800000 */
[----:B------:R-:W-:Y:S02]  /*1380*/  UIMAD UR12, UR6, UR21, URZ ;  /* 0x00000015060c72a4 */ /* 0x000fe4000f8e02ff */
[----:B------:R-:W-:-:S02]  /*1390*/  UISETP.GE.AND UP0, UPT, UR4, UR7, UPT ;  /* 0x000000070400728c */ /* 0x000fc4000bf06270 */
[----:B------:R-:W-:Y:S02]  /*13a0*/  UIMAD.WIDE.U32 UR10, UR4, UR8, URZ ;  /* 0x00000008040a72a5 */ /* 0x000fe4000f8e00ff */
[----:B------:R-:W-:Y:S02]  /*13b0*/  UISETP.GE.OR UP0, UPT, UR5, UR12, UP0 ;  /* 0x0000000c0500728c */ /* 0x000fe40008706670 */
[----:B------:R-:W-:Y:S02]  /*13c0*/  UIMAD.WIDE.U32 UR12, UR5, UR8, URZ ;  /* 0x00000008050c72a5 */ /* 0x000fe4000f8e00ff */
[----:B------:R-:W-:Y:S01]  /*13d0*/  UIADD3 UR10, UPT, UPT, -UR4, URZ, URZ ;  /* 0x000000ff040a7290 */ /* 0x000fe2000fffe1ff */
[----:B------:R-:W-:Y:S01]  /*13e0*/  UMOV UR8, UR11 ;  /* 0x0000000b00087c82 */ /* 0x000fe20008000000 */
[----:B------:R-:W-:Y:S02]  /*13f0*/  UIADD3 UR11, UPT, UPT, -UR5, URZ, URZ ;  /* 0x000000ff050b7290 */ /* 0x000fe4000fffe1ff */
[----:B------:R-:W-:-:S03]  /*1400*/  USHF.R.U32.HI UR8, URZ, UR9, UR8 ;  /* 0x00000009ff087299 */ /* 0x000fc60008011608 */
[----:B------:R-:W-:Y:S01]  /*1410*/  @!UP0 UMOV UR7, UR13 ;  /* 0x0000000d00078c82 */ /* 0x000fe20008000000 */
[----:B------:R-:W-:Y:S02]  /*1420*/  UIMAD UR20, UR14, UR10, UR20 ;  /* 0x0000000a0e1472a4 */ /* 0x000fe4000f8e0214 */
[----:B------:R-:W-:Y:S02]  /*1430*/  USEL UR8, UR4, UR8, !UP2 ;  /* 0x0000000804087287 */ /* 0x000fe4000d000000 */
[----:B------:R-:W-:Y:S02]  /*1440*/  @!UP0 USHF.R.U32.HI UR7, URZ, UR9, UR7 ;  /* 0x00000009ff078299 */ /* 0x000fe40008011607 */
[----:B------:R-:W-:Y:S02]  /*1450*/  UIADD3 UR9, UPT, UPT, -UR8, URZ, URZ ;  /* 0x000000ff08097290 */ /* 0x000fe4000fffe1ff */
[----:B------:R-:W-:Y:S02]  /*1460*/  @!UP0 USEL UR7, UR5, UR7, !UP2 ;  /* 0x0000000705078287 */ /* 0x000fe4000d000000 */
[----:B------:R-:W-:-:S02]  /*1470*/  UIMAD UR9, UR21, UR9, UR4 ;  /* 0x00000009150972a4 */ /* 0x000fc4000f8e0204 */
[----:B------:R-:W-:Y:S02]  /*1480*/  @!UP0 UIADD3 UR8, UPT, UPT, UR8, -UR7, URZ ;  /* 0x8000000708088290 */ /* 0x000fe4000fffe0ff */
[----:B------:R-:W-:Y:S02]  /*1490*/  @!UP0 UIMAD UR6, UR9, UR6, UR7 ;  /* 0x00000006090682a4 */ /* 0x000fe4000f8e0207 */
[----:B------:R-:W-:Y:S02]  /*14a0*/  @!UP0 UIMAD UR4, UR8, UR21, UR5 ;  /* 0x00000015080482a4 */ /* 0x000fe4000f8e0205 */
[----:B------:R-:W-:Y:S02]  /*14b0*/  UIMAD UR16, UR26, UR11, UR16 ;  /* 0x0000000b1a1072a4 */ /* 0x000fe4000f8e0210 */
[----:B------:R-:W-:Y:S01]  /*14c0*/  UIMAD UR20, UR4, UR14, UR20 ;  /* 0x0000000e041472a4 */ /* 0x000fe2000f8e0214 */
[----:B------:R-:W-:Y:S02]  /*14d0*/  @!UP0 UMOV UR5, UR6 ;  /* 0x0000000600058c82 */ /* 0x000fe40008000000 */
[----:B------:R-:W-:-:S12]  /*14e0*/  UIMAD UR16, UR5, UR26, UR16 ;  /* 0x0000001a051072a4 */ /* 0x000fd8000f8e0210 */
.L_x_18:
[----:B------:R-:W-:Y:S02]  /*14f0*/  UISETP.NE.AND UP1, UPT, UR27, 0x1, UPT ;  /* 0x000000011b00788c */ /* 0x000fe4000bf25270 */
[----:B------:R-:W-:Y:S02]  /*1500*/  UISETP.NE.AND UP0, UPT, UR17, 0x2, UPT ;  /* 0x000000021100788c */ /* 0x000fe4000bf05270 */
[----:B------:R-:W-:-:S05]  /*1510*/  ULOP3.LUT UR29, UR29, 0x1800, URZ, 0xc0, !UPT ;  /* 0x000018001d1d7892 */ /* 0x000fca000f8ec0ff */
[----:B------:R-:W-:Y:S07]  /*1520*/  BRA.U UP1, `(.L_x_19) ;  /* 0x0000000101447547 */ /* 0x000fee000b800000 */
[----:B------:R-:W1:Y:S01]  /*1530*/  LDCU.128 UR8, c[0x0][0xb10] ;  /* 0x00016200ff0877ac */ /* 0x000e620008000c00 */
[----:B------:R-:W2:Y:S01]  /*1540*/  LDCU UR12, c[0x0][0xb0c] ;  /* 0x00016180ff0c77ac */ /* 0x000ea20008000800 */
[----:B------:R-:W3:Y:S01]  /*1550*/  LDCU UR13, c[0x0][0xb20] ;  /* 0x00016400ff0d77ac */ /* 0x000ee20008000800 */
[----:B-1----:R-:W-:Y:S02]  /*1560*/  UIMAD.WIDE.U32 UR6, UR16, UR8, URZ ;  /* 0x00000008100672a5 */ /* 0x002fe4000f8e00ff */
[----:B------:R-:W-:Y:S02]  /*1570*/  UIMAD.WIDE.U32 UR4, UR20, UR11, URZ ;  /* 0x0000000b140472a5 */ /* 0x000fe4000f8e00ff */
[----:B--2---:R-:W-:Y:S02]  /*1580*/  UISETP.NE.AND UP2, UPT, UR12, 0x1, UPT ;  /* 0x000000010c00788c */ /* 0x004fe4000bf45270 */
[----:B------:R-:W-:Y:S01]  /*1590*/  UISETP.NE.AND UP1, UPT, UR10, 0x1, UPT ;  /* 0x000000010a00788c */ /* 0x000fe2000bf25270 */
[----:B------:R-:W-:-:S02]  /*15a0*/  UMOV UR6, UR7 ;  /* 0x0000000700067c82 */ /* 0x000fc40008000000 */
[----:B------:R-:W-:Y:S01]  /*15b0*/  UMOV UR4, UR5 ;  /* 0x0000000500047c82 */ /* 0x000fe20008000000 */
[----:B------:R-:W-:Y:S02]  /*15c0*/  USHF.R.U32.HI UR6, URZ, UR9, UR6 ;  /* 0x00000009ff067299 */ /* 0x000fe40008011606 */
[----:B---3--:R-:W-:Y:S02]  /*15d0*/  USHF.R.U32.HI UR4, URZ, UR13, UR4 ;  /* 0x0000000dff047299 */ /* 0x008fe40008011604 */
[----:B------:R-:W-:Y:S02]  /*15e0*/  USEL UR5, UR16, UR6, !UP2 ;  /* 0x0000000610057287 */ /* 0x000fe4000d000000 */
[----:B------:R-:W-:-:S04]  /*15f0*/  USEL UR4, UR20, UR4, !UP1 ;  /* 0x0000000414047287 */ /* 0x000fc8000c800000 */
[----:B------:R-:W-:Y:S02]  /*1600*/  UIADD3 UR6, UPT, UPT, UR5, -UR4, URZ ;  /* 0x8000000405067290 */ /* 0x000fe4000fffe0ff */
[----:B------:R-:W-:Y:S02]  /*1610*/  UIADD3 UR4, UPT, UPT, -UR5, UR4, URZ ;  /* 0x0000000405047290 */ /* 0x000fe4000fffe1ff */
[----:B------:R-:W-:Y:S02]  /*1620*/  UIMAD UR20, UR6, UR10, UR20 ;  /* 0x0000000a061472a4 */ /* 0x000fe4000f8e0214 */
[----:B------:R-:W-:-:S12]  /*1630*/  UIMAD UR16, UR4, UR12, UR16 ;  /* 0x0000000c041072a4 */ /* 0x000fd8000f8e0210 */
.L_x_19:
[----:B------:R-:W-:Y:S05]  /*1640*/  BRA.U !UP5, `(.L_x_20) ;  /* 0x000000010d0c7547 */ /* 0x000fea000b800000 */
[----:B------:R-:W-:Y:S01]  /*1650*/  UCGABAR_WAIT ;  /* 0x0000000000007dc7 */ /* 0x000fe20008000000 */
[----:B------:R-:W-:Y:S01]  /*1660*/  CCTL.IVALL ;  /* 0x00000000ff00798f */ /* 0x000fe20002000000 */
[----:B------:R-:W-:Y:S05]  /*1670*/  BRA `(.L_x_21) ;  /* 0x0000000000047947 */ /* 0x000fea0003800000 */
.L_x_20:
[----:B------:R-:W-:Y:S06]  /*1680*/  BAR.SYNC.DEFER_BLOCKING 0x0 ;  /* 0x0000000000007b1d */ /* 0x000fec0000010000 */
.L_x_21:
[----:B------:R-:W-:Y:S05]  /*1690*/  BRA.U UP0, `(.L_x_22) ;  /* 0x0000001500047547 */ /* 0x000fea000b800000 */
[----:B------:R-:W1:Y:S01]  /*16a0*/  LDCU UR6, c[0x0][0x38c] ;  /* 0x00007180ff0677ac */ /* 0x000e620008000800 */
[----:B------:R-:W-:Y:S01]  /*16b0*/  PLOP3.LUT P1, PT, PT, PT, UP3, 0x80, 0x8 ;  /* 0x000000000008781c */ /* 0x000fe20003f2f038 */
[----:B------:R-:W-:Y:S01]  /*16c0*/  IMAD.MOV.U32 R12, RZ, RZ, 0x1 ;  /* 0x00000001ff0c7424 */ /* 0x000fe200078e00ff */
[----:B------:R-:W-:Y:S01]  /*16d0*/  ISETP.EQ.OR P2, PT, R0, RZ, P3 ;  /* 0x000000ff0000720c */ /* 0x000fe20001f42670 */
[----:B------:R-:W-:Y:S01]  /*16e0*/  UISETP.NE.AND UP1, UPT, UR17, URZ, UPT ;  /* 0x000000ff1100728c */ /* 0x000fe2000bf25270 */
[----:B------:R-:W-:Y:S02]  /*16f0*/  PLOP3.LUT P1, PT, P1, PT, PT, 0x8, 0x80 ;  /* 0x000000000080781c */ /* 0x000fe40000f2e170 */
[----:B------:R-:W-:Y:S01]  /*1700*/  CS2R R10, SRZ ;  /* 0x00000000000a7805 */ /* 0x000fe2000001ff00 */
[----:B------:R-:W-:Y:S01]  /*1710*/  IMAD.MOV.U32 R9, RZ, RZ, RZ ;  /* 0x000000ffff097224 */ /* 0x000fe200078e00ff */
[----:B------:R-:W2:Y:S01]  /*1720*/  LDCU UR45, c[0x0][0x370] ;  /* 0x00006e00ff2d77ac */ /* 0x000ea20008000800 */
[----:B------:R-:W-:Y:S01]  /*1730*/  IMAD.MOV.U32 R8, RZ, RZ, 0x1 ;  /* 0x00000001ff087424 */ /* 0x000fe200078e00ff */
[----:B------:R-:W3:Y:S01]  /*1740*/  LDCU.64 UR40, c[0x0][0x348] ;  /* 0x00006900ff2877ac */ /* 0x000ee20008000a00 */
[----:B------:R-:W-:-:S02]  /*1750*/  USHF.R.U32.HI UR50, URZ, 0x6, UR29 ;  /* 0x00000006ff327899 */ /* 0x000fc4000801161d */
[----:B-1----:R-:W-:Y:S02]  /*1760*/  UIADD3 UR5, UPT, UPT, UR6, 0x7f, URZ ;  /* 0x0000007f06057890 */ /* 0x002fe4000fffe0ff */
[----:B------:R-:W-:Y:S02]  /*1770*/  UIADD3 UR51, UPT, UPT, UR6, 0xfe, URZ ;  /* 0x000000fe06337890 */ /* 0x000fe4000fffe0ff */
[----:B------:R-:W-:Y:S01]  /*1780*/  USHF.R.S32.HI UR4, URZ, 0x1f, UR5 ;  /* 0x0000001fff047899 */ /* 0x000fe20008011405 */
[----:B------:R-:W1:Y:S03]  /*1790*/  LDCU UR44, c[0x0][0x374] ;  /* 0x00006e80ff2c77ac */ /* 0x000e660008000800 */
[----:B------:R-:W-:Y:S02]  /*17a0*/  ULEA.HI UR4, UR4, UR5, URZ, 0x7 ;  /* 0x0000000504047291 */ /* 0x000fe4000f8f38ff */
[----:B------:R-:W-:-:S02]  /*17b0*/  USEL UR31, UR43, 0x2, UP1 ;  /* 0x000000022b1f7887 */ /* 0x000fc40008800000 */
[----:B------:R-:W-:Y:S02]  /*17c0*/  USHF.R.S32.HI UR48, URZ, 0x7, UR4 ;  /* 0x00000007ff307899 */ /* 0x000fe40008011404 */
[----:B------:R-:W-:Y:S02]  /*17d0*/  UIADD3 UR4, UPT, UPT, UR6, -0x1, URZ ;  /* 0xffffffff06047890 */ /* 0x000fe4000fffe0ff */
[----:B------:R-:W-:Y:S02]  /*17e0*/  UISETP.LT.U32.AND UP0, UPT, UR48, 0x3, UPT ;  /* 0x000000033000788c */ /* 0x000fe4000bf01070 */
[----:B------:R-:W-:Y:S02]  /*17f0*/  UISETP.GE.U32.AND UP2, UPT, UR4, -0xff, UPT ;  /* 0xffffff010400788c */ /* 0x000fe4000bf46070 */
[----:B------:R-:W-:Y:S01]  /*1800*/  USEL UR46, UR48, 0x3, UP0 ;  /* 0x00000003302e7887 */ /* 0x000fe20008000000 */
[----:B------:R-:W-:-:S03]  /*1810*/  UMOV UR23, URZ ;  /* 0x000000ff00177c82 */ /* 0x000fc60008000000 */
[----:B------:R-:W-:Y:S02]  /*1820*/  UIADD3 UR30, UPT, UPT, UR46, -0x1, URZ ;  /* 0xffffffff2e1e7890 */ /* 0x000fe4000fffe0ff */
[----:B------:R-:W-:-:S03]  /*1830*/  UIADD3 UR49, UPT, UPT, UR48, -UR46, URZ ;  /* 0x8000002e30317290 */ /* 0x000fc6000fffe0ff */
[----:B------:R-:W-:-:S04]  /*1840*/  @UP2 UIADD3 UR30, UPT, UPT, UR46, URZ, URZ ;  /* 0x000000ff2e1e2290 */ /* 0x000fc8000fffe0ff */
[----:B-123--:R-:W-:-:S12]  /*1850*/  UIADD3 UR30, UPT, UPT, UR30, 0x1, URZ ;  /* 0x000000011e1e7890 */ /* 0x00efd8000fffe0ff */
.L_x_42:
[----:B------:R-:W-:Y:S01]  /*1860*/  UISETP.NE.AND UP0, UPT, UR47, URZ, UPT ;  /* 0x000000ff2f00728c */ /* 0x000fe2000bf05270 */
[----:B-1----:R-:W1:Y:S08]  /*1870*/  S2UR UR47, SR_CgaCtaId ;  /* 0x00000000002f79c3 */ /* 0x002e700000008800 */
[----:B------:R-:W-:Y:S05]  /*1880*/  BRA.U UP0, `(.L_x_23) ;  /* 0x0000000100347547 */ /* 0x000fea000b800000 */
[----:B------:R-:W2:Y:S01]  /*1890*/  S2R R0, SR_CgaCtaId ;  /* 0x0000000000007919 */ /* 0x000ea20000008800 */
[----:B------:R-:W-:Y:S02]  /*18a0*/  MOV R3, 0x400 ;  /* 0x0000040000037802 */ /* 0x000fe40000000f00 */
[----:B------:R-:W-:Y:S02]  /*18b0*/  SHF.L.U32 R2, R8, 0x1f, RZ ;  /* 0x0000001f08027819 */ /* 0x000fe400000006ff */
[----:B--2---:R-:W-:-:S05]  /*18c0*/  LEA R0, R0, R3, 0x18 ;  /* 0x0000000300007211 */ /* 0x004fca00078ec0ff */
[----:B------:R-:W-:-:S04]  /*18d0*/  IMAD R3, R9, 0x8, R0 ;  /* 0x0000000809037824 */ /* 0x000fc800078e0200 */
[----:B------:R-:W2:Y:S02]  /*18e0*/  SYNCS.PHASECHK.TRANS64.TRYWAIT P0, [R3+URZ+0xf0], R2 ;  /* 0x0000f002030075a7 */ /* 0x000ea400080011ff */
[----:B--2---:R-:W-:Y:S05]  /*18f0*/  @!P0 BRA `(.L_x_24) ;  /* 0x0000007c00808947 */ /* 0x004fea0003800000 */
.L_x_137:
[----:B------:R-:W-:Y:S01]  /*1900*/  VIADD R9, R9, 0x1 ;  /* 0x0000000109097836 */ /* 0x000fe20000000000 */
[----:B------:R2:W-:Y:S04]  /*1910*/  SYNCS.ARRIVE.TRANS64.A1T0 RZ, [R3+URZ+0xe0], RZ ;  /* 0x0000e0ff03ff79a7 */ /* 0x0005e800081000ff */
[----:B------:R-:W-:-:S04]  /*1920*/  ISETP.NE.AND P0, PT, R9, 0x2, PT ;  /* 0x000000020900780c */ /* 0x000fc80003f05270 */
[----:B------:R-:W-:Y:S02]  /*1930*/  SEL R9, R9, RZ, P0 ;  /* 0x000000ff09097207 */ /* 0x000fe40000000000 */
[----:B--2---:R-:W-:-:S04]  /*1940*/  SEL R3, RZ, 0x1, P0 ;  /* 0x00000001ff037807 */ /* 0x004fc80000000000 */
[----:B------:R-:W-:-:S07]  /*1950*/  LOP3.LUT R8, R8, R3, RZ, 0x3c, !PT ;  /* 0x0000000308087212 */ /* 0x000fce00078e3cff */
.L_x_23:
[----:B------:R-:W-:Y:S01]  /*1960*/  UMOV UR21, 0x400 ;  /* 0x0000040000157882 */ /* 0x000fe20000000000 */
[----:B------:R-:W-:Y:S01]  /*1970*/  SHF.L.U32 R0, R12, 0x1f, RZ ;  /* 0x0000001f0c007819 */ /* 0x000fe200000006ff */
[----:B-1----:R-:W-:Y:S02]  /*1980*/  ULEA UR21, UR47, UR21, 0x18 ;  /* 0x000000152f157291 */ /* 0x002fe4000f8ec0ff */
[----:B------:R-:W-:Y:S02]  /*1990*/  UISETP.GE.U32.AND UP0, UPT, UR51, 0xff, UPT ;  /* 0x000000ff3300788c */ /* 0x000fe4000bf06070 */
[----:B------:R-:W-:Y:S02]  /*19a0*/  ULEA UR4, UR23, UR21, 0x3 ;  /* 0x0000001517047291 */ /* 0x000fe4000f8e18ff */
[----:B------:R-:W-:Y:S02]  /*19b0*/  USHF.L.U32 UR19, UR20, 0x7, URZ ;  /* 0x0000000714137899 */ /* 0x000fe400080006ff */
[----:B------:R-:W-:Y:S01]  /*19c0*/  ULEA UR35, UR16, UR50, 0x7 ;  /* 0x0000003210237291 */ /* 0x000fe2000f8e38ff */
[----:B------:R-:W-:-:S04]  /*19d0*/  UMOV UR13, URZ ;  /* 0x000000ff000d7c82 */ /* 0x000fc80008000000 */
[----:B------:R1:W2:Y:S01]  /*19e0*/  SYNCS.PHASECHK.TRANS64.TRYWAIT P0, [UR4+0x18], R0 ;  /* 0x00001800ff0075a7 */ /* 0x0002a20008001104 */
[----:B------:R-:W-:Y:S06]  /*19f0*/  BRA.U !UP0, `(.L_x_25) ;  /* 0x0000000108f47547 */ /* 0x000fec000b800000 */
[----:B------:R-:W-:Y:S01]  /*1a00*/  UMOV UR22, URZ ;  /* 0x000000ff00167c82 */ /* 0x000fe20008000000 */
[----:B------:R-:W-:-:S05]  /*1a10*/  UMOV UR4, UR23 ;  /* 0x0000001700047c82 */ /* 0x000fca0008000000 */
.L_x_31:
[----:B------:R-:W-:Y:S01]  /*1a20*/  ULEA UR33, UR4, UR21, 0x3 ;  /* 0x0000001504217291 */ /* 0x000fe2000f8e18ff */
[----:B--2---:R-:W-:Y:S01]  /*1a30*/  @!P3 MOV R2, 0x10000 ;  /* 0x000100000002b802 */ /* 0x004fe20000000f00 */
[----:B--2-4-:R-:W-:Y:S10]  /*1a40*/  @P0 BRA `(.L_x_26) ;  /* 0x00000000000c0947 */ /* 0x014ff40003800000 */
[----:B------:R-:W-:-:S04]  /*1a50*/  SHF.L.U32 R3, R12, 0x1f, RZ ;  /* 0x0000001f0c037819 */ /* 0x000fc800000006ff */
[----:B------:R-:W2:Y:S02]  /*1a60*/  SYNCS.PHASECHK.TRANS64.TRYWAIT P0, [UR33+0x18], R3 ;  /* 0x00001803ff0075a7 */ /* 0x000ea40008001121 */
[----:B--2---:R-:W-:Y:S05]  /*1a70*/  @!P0 BRA `(.L_x_27) ;  /* 0x0000007c00348947 */ /* 0x004fea0003800000 */
.L_x_26:
[----:B------:R2:W-:Y:S01]  /*1a80*/  @!P3 SYNCS.ARRIVE.TRANS64 RZ, [UR33], R2 ;  /* 0x00000002ffffb9a7 */ /* 0x0005e20008000021 */
[----:B------:R-:W-:-:S04]  /*1a90*/  ULOP3.LUT UR5, UR31, 0x2, URZ, 0xfc, !UPT ;  /* 0x000000021f057892 */ /* 0x000fc8000f8efcff */
[----:B------:R-:W-:-:S09]  /*1aa0*/  UISETP.NE.AND UP0, UPT, UR5, 0x2, UPT ;  /* 0x000000020500788c */ /* 0x000fd2000bf05270 */
[----:B------:R-:W-:Y:S05]  /*1ab0*/  BRA.U UP0, `(.L_x_28) ;  /* 0x0000000100047547 */ /* 0x000fea000b800000 */
[----:B------:R-:W-:Y:S05]  /*1ac0*/  BPT.TRAP 0x1 ;  /* 0x000000040000795c */ /* 0x000fea0000300000 */
.L_x_28:
[----:B------:R-:W-:Y:S04]  /*1ad0*/  BSSY.RECONVERGENT B0, `(.L_x_29) ;  /* 0x0000003000007945 */ /* 0x000fe80003800200 */
[----:B------:R-:W-:Y:S05]  /*1ae0*/  @P2 BRA `(.L_x_30) ;  /* 0x0000000000042947 */ /* 0x000fea0003800000 */
[----:B------:R-:W-:Y:S05]  /*1af0*/  BPT.TRAP 0x1 ;  /* 0x000000040000795c */ /* 0x000fea0000300000 */
.L_x_30:
[----:B------:R-:W-:Y:S05]  /*1b00*/  BSYNC.RECONVERGENT B0 ;  /* 0x0000000000007941 */ /* 0x000fea0003800200 */
.L_x_29:
[----:B------:R-:W-:Y:S02]  /*1b10*/  UIADD3 UR5, UPT, UPT, UR4, 0x1, URZ ;  /* 0x0000000104057890 */ /* 0x000fe4000fffe0ff */
[----:B------:R-:W-:Y:S02]  /*1b20*/  USHF.L.U32 UR4, UR4, 0xf, URZ ;  /* 0x0000000f04047899 */ /* 0x000fe400080006ff */
[----:B------:R-:W-:Y:S02]  /*1b30*/  UISETP.NE.AND UP0, UPT, UR5, 0x3, UPT ;  /* 0x000000030500788c */ /* 0x000fe4000bf05270 */
[----:B------:R-:W-:Y:S02]  /*1b40*/  ULEA UR24, UR29, UR4, 0x1 ;  /* 0x000000041d187291 */ /* 0x000fe4000f8e08ff */
[----:B------:R-:W-:Y:S02]  /*1b50*/  USEL UR6, URZ, 0x1, UP0 ;  /* 0x00000001ff067887 */ /* 0x000fe40008000000 */
[----:B------:R-:W-:-:S02]  /*1b60*/  USEL UR23, UR5, URZ, UP0 ;  /* 0x000000ff05177287 */ /* 0x000fc40008000000 */
[----:B------:R-:W-:Y:S02]  /*1b70*/  UIADD3 UR24, UPT, UPT, UR21, UR24, URZ ;  /* 0x0000001815187290 */ /* 0x000fe4000fffe0ff */
[----:B------:R-:W-:Y:S01]  /*1b80*/  LOP3.LUT R12, R12, UR6, RZ, 0x3c, !PT ;  /* 0x000000060c0c7c12 */ /* 0x000fe2000f8e3cff */
[----:B------:R-:W-:Y:S02]  /*1b90*/  UIADD3 UR6, UP1, UPT, UR40, 0x80, URZ ;  /* 0x0000008028067890 */ /* 0x000fe4000ff3e0ff */
[----:B------:R-:W-:Y:S01]  /*1ba0*/  ULEA UR5, UR23, UR21, 0x3 ;  /* 0x0000001517057291 */ /* 0x000fe2000f8e18ff */
[----:B-1----:R-:W-:Y:S01]  /*1bb0*/  SHF.L.U32 R0, R12, 0x1f, RZ ;  /* 0x0000001f0c007819 */ /* 0x002fe200000006ff */
[----:B------:R-:W-:Y:S02]  /*1bc0*/  USHF.L.U32 UR34, UR22, 0x7, URZ ;  /* 0x0000000716227899 */ /* 0x000fe400080006ff */
[----:B------:R-:W-:Y:S02]  /*1bd0*/  UIADD3 UR14, UP0, UPT, UR40, 0x180, URZ ;  /* 0x00000180280e7890 */ /* 0x000fe4000ff1e0ff */
[----:B------:R-:W-:-:S02]  /*1be0*/  UIADD3 UR4, UPT, UPT, UR21, UR4, URZ ;  /* 0x0000000415047290 */ /* 0x000fc4000fffe0ff */
[----:B------:R-:W-:Y:S01]  /*1bf0*/  UIADD3.X UR7, UPT, UPT, URZ, UR41, URZ, UP1, !UPT ;  /* 0x00000029ff077290 */ /* 0x000fe20008ffe4ff */
[----:B------:R3:W4:Y:S01]  /*1c00*/  SYNCS.PHASECHK.TRANS64.TRYWAIT P0, [UR5+0x18], R0 ;  /* 0x00001800ff0075a7 */ /* 0x0007220008001105 */
[----:B------:R-:W-:Y:S02]  /*1c10*/  UIADD3 UR32, UPT, UPT, UR24, 0x8400, URZ ;  /* 0x0000840018207890 */ /* 0x000fe4000fffe0ff */
[----:B------:R-:W-:Y:S02]  /*1c20*/  UIADD3 UR26, UPT, UPT, UR34, 0x40, URZ ;  /* 0x00000040221a7890 */ /* 0x000fe4000fffe0ff */
[----:B------:R-:W-:Y:S02]  /*1c30*/  UIADD3 UR24, UPT, UPT, UR24, 0xc400, URZ ;  /* 0x0000c40018187890 */ /* 0x000fe4000fffe0ff */
[----:B------:R-:W-:Y:S02]  /*1c40*/  UIADD3.X UR15, UPT, UPT, URZ, UR41, URZ, UP0, !UPT ;  /* 0x00000029ff0f7290 */ /* 0x000fe400087fe4ff */
[----:B------:R-:W-:-:S02]  /*1c50*/  UIADD3 UR16, UPT, UPT, UR4, 0x20400, URZ ;  /* 0x0002040004107890 */ /* 0x000fc4000fffe0ff */
[----:B------:R-:W-:Y:S01]  /*1c60*/  UIADD3 UR8, UPT, UPT, UR4, 0x24400, URZ ;  /* 0x0002440004087890 */ /* 0x000fe2000fffe0ff */
[----:B------:R-:W-:Y:S01]  /*1c70*/  UMOV UR5, 0xf0000 ;  /* 0x000f000000057882 */ /* 0x000fe20000000000 */
[----:B------:R-:W-:Y:S01]  /*1c80*/  UMOV UR38, 0x0 ;  /* 0x0000000000267882 */ /* 0x000fe20000000000 */
[----:B------:R-:W-:Y:S01]  /*1c90*/  UMOV UR39, 0x10000000 ;  /* 0x1000000000277882 */ /* 0x000fe20000000000 */
[----:B------:R-:W-:Y:S01]  /*1ca0*/  UMOV UR25, UR33 ;  /* 0x0000002100197c82 */ /* 0x000fe20008000000 */
[----:B------:R-:W-:Y:S01]  /*1cb0*/  UMOV UR27, UR35 ;  /* 0x00000023001b7c82 */ /* 0x000fe20008000000 */
[----:B------:R-:W-:Y:S01]  /*1cc0*/  UMOV UR28, UR36 ;  /* 0x00000024001c7c82 */ /* 0x000fe20008000000 */
[----:B------:R-:W-:Y:S01]  /*1cd0*/  UMOV UR17, UR33 ;  /* 0x0000002100117c82 */ /* 0x000fe20008000000 */
[----:B------:R-:W-:Y:S01]  /*1ce0*/  UMOV UR20, UR36 ;  /* 0x0000002400147c82 */ /* 0x000fe20008000000 */
[----:B------:R-:W-:Y:S01]  /*1cf0*/  UMOV UR18, UR34 ;  /* 0x0000002200127c82 */ /* 0x000fe20008000000 */
[----:B------:R3:W-:Y:S01]  /*1d00*/  UTMALDG.3D.MULTICAST [UR32], [UR6], UR5, desc[UR38] ;  /* 0x00002620060073b4 */ /* 0x0007e20008011805 */
[----:B------:R-:W-:Y:S01]  /*1d10*/  UMOV UR11, UR19 ;  /* 0x00000013000b7c82 */ /* 0x000fe20008000000 */
[----:B------:R-:W-:Y:S01]  /*1d20*/  UMOV UR12, UR36 ;  /* 0x00000024000c7c82 */ /* 0x000fe20008000000 */
[----:B------:R-:W-:Y:S01]  /*1d30*/  UMOV UR9, UR33 ;  /* 0x0000002100097c82 */ /* 0x000fe20008000000 */
[----:B------:R-:W-:Y:S01]  /*1d40*/  UMOV UR10, UR26 ;  /* 0x0000001a000a7c82 */ /* 0x000fe20008000000 */
[----:B------:R-:W-:Y:S01]  /*1d50*/  UIADD3 UR22, UPT, UPT, UR22, 0x1, URZ ;  /* 0x0000000116167890 */ /* 0x000fe2000fffe0ff */
[----:B------:R-:W-:Y:S01]  /*1d60*/  UMOV UR13, UR30 ;  /* 0x0000001e000d7c82 */ /* 0x000fe20008000000 */
[----:B------:R3:W-:Y:S02]  /*1d70*/  UTMALDG.3D.MULTICAST [UR24], [UR6], UR5, desc[UR38] ;  /* 0x00002618060073b4 */ /* 0x0007e40008011805 */
[----:B------:R-:W-:Y:S01]  /*1d80*/  UISETP.NE.AND UP0, UPT, UR22, UR30, UPT ;  /* 0x0000001e1600728c */ /* 0x000fe2000bf05270 */
[----:B------:R-:W-:Y:S01]  /*1d90*/  UMOV UR4, UR23 ;  /* 0x0000001700047c82 */ /* 0x000fe20008000000 */
[----:B------:R3:W-:Y:S01]  /*1da0*/  UTMALDG.3D [UR16], [UR14], desc[UR38] ;  /* 0x000026100e0075b4 */ /* 0x0007e20008011000 */
[----:B------:R3:W-:Y:S06]  /*1db0*/  UTMALDG.3D [UR8], [UR14], desc[UR38] ;  /* 0x000026080e0075b4 */ /* 0x0007ec0008011000 */
[----:B---3--:R-:W-:Y:S05]  /*1dc0*/  BRA.U UP0, `(.L_x_31) ;  /* 0xfffffffd00147547 */ /* 0x008fea000b83ffff */
.L_x_25:
[----:B------:R-:W-:Y:S01]  /*1dd0*/  ULEA UR4, UR23, UR21, 0x3 ;  /* 0x0000001517047291 */ /* 0x000fe2000f8e18ff */
[----:B-1----:R-:W-:Y:S01]  /*1de0*/  SHF.L.U32 R0, R12, 0x1f, RZ ;  /* 0x0000001f0c007819 */ /* 0x002fe200000006ff */
[----:B------:R-:W-:Y:S01]  /*1df0*/  @!P1 SYNCS.ARRIVE.TRANS64.A1T0 RZ, [UR21+0x78], RZ ;  /* 0x000078ffffff99a7 */ /* 0x000fe20008100015 */
[----:B------:R-:W-:-:S06]  /*1e00*/  UISETP.GT.AND UP0, UPT, UR48, UR46, UPT ;  /* 0x0000002e3000728c */ /* 0x000fcc000bf04270 */
[----:B--2-4-:R1:W2:Y:S03]  /*1e10*/  SYNCS.PHASECHK.TRANS64.TRYWAIT P0, [UR4+0x18], R0 ;  /* 0x00001800ff0075a7 */ /* 0x0142a60008001104 */
[----:B------:R-:W-:Y:S05]  /*1e20*/  BRA.U !UP0, `(.L_x_32) ;  /* 0x0000000108f07547 */ /* 0x000fea000b800000 */
[----:B------:R-:W-:Y:S01]  /*1e30*/  UIADD3 UR14, UPT, UPT, UR49, UR13, URZ ;  /* 0x0000000d310e7290 */ /* 0x000fe2000fffe0ff */
[----:B------:R-:W-:-:S11]  /*1e40*/  UMOV UR4, UR23 ;  /* 0x0000001700047c82 */ /* 0x000fd60008000000 */
.L_x_38:
[----:B------:R-:W-:Y:S01]  /*1e50*/  ULEA UR33, UR4, UR21, 0x3 ;  /* 0x0000001504217291 */ /* 0x000fe2000f8e18ff */
[----:B--2---:R-:W-:Y:S01]  /*1e60*/  @!P3 MOV R2, 0x10000 ;  /* 0x000100000002b802 */ /* 0x004fe20000000f00 */
[----:B--2-4-:R-:W-:Y:S10]  /*1e70*/  @P0 BRA `(.L_x_33) ;  /* 0x00000000000c0947 */ /* 0x014ff40003800000 */
[----:B------:R-:W-:-:S04]  /*1e80*/  SHF.L.U32 R3, R12, 0x1f, RZ ;  /* 0x0000001f0c037819 */ /* 0x000fc800000006ff */
[----:B------:R-:W2:Y:S02]  /*1e90*/  SYNCS.PHASECHK.TRANS64.TRYWAIT P0, [UR33+0x18], R3 ;  /* 0x00001803ff0075a7 */ /* 0x000ea40008001121 */
[----:B--2---:R-:W-:Y:S05]  /*1ea0*/  @!P0 BRA `(.L_x_34) ;  /* 0x0000007800408947 */ /* 0x004fea0003800000 */
.L_x_33:
[----:B------:R2:W-:Y:S01]  /*1eb0*/  @!P3 SYNCS.ARRIVE.TRANS64 RZ, [UR33], R2 ;  /* 0x00000002ffffb9a7 */ /* 0x0005e20008000021 */
[----:B------:R-:W-:-:S04]  /*1ec0*/  ULOP3.LUT UR5, UR31, 0x2, URZ, 0xfc, !UPT ;  /* 0x000000021f057892 */ /* 0x000fc8000f8efcff */
[----:B------:R-:W-:-:S09]  /*1ed0*/  UISETP.NE.AND UP0, UPT, UR5, 0x2, UPT ;  /* 0x000000020500788c */ /* 0x000fd2000bf05270 */
[----:B------:R-:W-:Y:S05]  /*1ee0*/  BRA.U UP0, `(.L_x_35) ;  /* 0x0000000100047547 */ /* 0x000fea000b800000 */
[----:B------:R-:W-:Y:S05]  /*1ef0*/  BPT.TRAP 0x1 ;  /* 0x000000040000795c */ /* 0x000fea0000300000 */
.L_x_35:
[----:B------:R-:W-:Y:S04]  /*1f00*/  BSSY.RECONVERGENT B0, `(.L_x_36) ;  /* 0x0000003000007945 */ /* 0x000fe80003800200 */
[----:B------:R-:W-:Y:S05]  /*1f10*/  @P2 BRA `(.L_x_37) ;  /* 0x0000000000042947 */ /* 0x000fea0003800000 */
[----:B------:R-:W-:Y:S05]  /*1f20*/  BPT.TRAP 0x1 ;  /* 0x000000040000795c */ /* 0x000fea0000300000 */
.L_x_37:
[----:B------:R-:W-:Y:S05]  /*1f30*/  BSYNC.RECONVERGENT B0 ;  /* 0x0000000000007941 */ /* 0x000fea0003800200 */
.L_x_36:
[----:B------:R-:W-:Y:S02]  /*1f40*/  UIADD3 UR5, UPT, UPT, UR4, 0x1, URZ ;  /* 0x0000000104057890 */ /* 0x000fe4000fffe0ff */
[----:B------:R-:W-:Y:S02]  /*1f50*/  USHF.L.U32 UR7, UR4, 0xf, URZ ;  /* 0x0000000f04077899 */ /* 0x000fe400080006ff */
[----:B------:R-:W-:Y:S02]  /*1f60*/  UISETP.NE.AND UP0, UPT, UR5, 0x3, UPT ;  /* 0x000000030500788c */ /* 0x000fe4000bf05270 */
[----:B------:R-:W-:Y:S02]  /*1f70*/  ULEA UR24, UR29, UR7, 0x1 ;  /* 0x000000071d187291 */ /* 0x000fe4000f8e08ff */
[----:B------:R-:W-:Y:S02]  /*1f80*/  USEL UR6, URZ, 0x1, UP0 ;  /* 0x00000001ff067887 */ /* 0x000fe40008000000 */
[----:B------:R-:W-:-:S02]  /*1f90*/  USEL UR23, UR5, URZ, UP0 ;  /* 0x000000ff05177287 */ /* 0x000fc40008000000 */
[----:B------:R-:W-:Y:S02]  /*1fa0*/  UIADD3 UR4, UP1, UPT, UR40, 0x80, URZ ;  /* 0x0000008028047890 */ /* 0x000fe4000ff3e0ff */
[----:B------:R-:W-:Y:S01]  /*1fb0*/  ULEA UR5, UR23, UR21, 0x3 ;  /* 0x0000001517057291 */ /* 0x000fe2000f8e18ff */
[----:B------:R-:W-:Y:S01]  /*1fc0*/  LOP3.LUT R12, R12, UR6, RZ, 0x3c, !PT ;  /* 0x000000060c0c7c12 */ /* 0x000fe2000f8e3cff */
[----:B------:R-:W-:Y:S02]  /*1fd0*/  UIADD3 UR24, UPT, UPT, UR21, UR24, URZ ;  /* 0x0000001815187290 */ /* 0x000fe4000fffe0ff */
[----:B------:R-:W-:Y:S01]  /*1fe0*/  USHF.L.U32 UR34, UR13, 0x7, URZ ;  /* 0x000000070d227899 */ /* 0x000fe200080006ff */
[----:B-1----:R-:W-:Y:S01]  /*1ff0*/  SHF.L.U32 R0, R12, 0x1f, RZ ;  /* 0x0000001f0c007819 */ /* 0x002fe200000006ff */
[----:B------:R-:W-:Y:S02]  /*2000*/  UIADD3 UR6, UP0, UPT, UR40, 0x180, URZ ;  /* 0x0000018028067890 */ /* 0x000fe4000ff1e0ff */
[----:B------:R-:W-:Y:S01]  /*2010*/  UIADD3 UR8, UPT, UPT, UR21, UR7, URZ ;  /* 0x0000000715087290 */ /* 0x000fe2000fffe0ff */
[----:B------:R3:W4:Y:S01]  /*2020*/  SYNCS.PHASECHK.TRANS64.TRYWAIT P0, [UR5+0x18], R0 ;  /* 0x00001800ff0075a7 */ /* 0x0007220008001105 */
[----:B------:R-:W-:-:S02]  /*2030*/  UIADD3.X UR5, UPT, UPT, URZ, UR41, URZ, UP1, !UPT ;  /* 0x00000029ff057290 */ /* 0x000fc40008ffe4ff */
[----:B------:R-:W-:Y:S02]  /*2040*/  UIADD3 UR32, UPT, UPT, UR24, 0x8400, URZ ;  /* 0x0000840018207890 */ /* 0x000fe4000fffe0ff */
[----:B------:R-:W-:Y:S02]  /*2050*/  UIADD3 UR26, UPT, UPT, UR34, 0x40, URZ ;  /* 0x00000040221a7890 */ /* 0x000fe4000fffe0ff */
[----:B------:R-:W-:Y:S02]  /*2060*/  UIADD3 UR24, UPT, UPT, UR24, 0xc400, URZ ;  /* 0x0000c40018187890 */ /* 0x000fe4000fffe0ff */
[----:B------:R-:W-:Y:S02]  /*2070*/  UIADD3.X UR7, UPT, UPT, URZ, UR41, URZ, UP0, !UPT ;  /* 0x00000029ff077290 */ /* 0x000fe400087fe4ff */
[----:B------:R-:W-:Y:S02]  /*2080*/  UIADD3 UR16, UPT, UPT, UR8, 0x20400, URZ ;  /* 0x0002040008107890 */ /* 0x000fe4000fffe0ff */
[----:B------:R-:W-:Y:S01]  /*2090*/  UIADD3 UR8, UPT, UPT, UR8, 0x24400, URZ ;  /* 0x0002440008087890 */ /* 0x000fe2000fffe0ff */
[----:B------:R-:W-:Y:S01]  /*20a0*/  UMOV UR10, 0xf0000 ;  /* 0x000f0000000a7882 */ /* 0x000fe20000000000 */
[----:B------:R-:W-:Y:S01]  /*20b0*/  UMOV UR38, 0x0 ;  /* 0x0000000000267882 */ /* 0x000fe20000000000 */
[----:B------:R-:W-:Y:S01]  /*20c0*/  UMOV UR39, 0x10000000 ;  /* 0x1000000000277882 */ /* 0x000fe20000000000 */
[----:B------:R-:W-:Y:S01]  /*20d0*/  UMOV UR25, UR33 ;  /* 0x0000002100197c82 */ /* 0x000fe20008000000 */
[----:B------:R-:W-:Y:S01]  /*20e0*/  UMOV UR27, UR35 ;  /* 0x00000023001b7c82 */ /* 0x000fe20008000000 */
[----:B------:R-:W-:Y:S01]  /*20f0*/  UMOV UR28, UR36 ;  /* 0x00000024001c7c82 */ /* 0x000fe20008000000 */
[----:B------:R-:W-:Y:S01]  /*2100*/  UTMALDG.3D.MULTICAST [UR32], [UR4], UR10, desc[UR38] ;  /* 0x00002620040073b4 */ /* 0x000fe2000801180a */
[----:B------:R-:W-:Y:S01]  /*2110*/  UMOV UR17, UR33 ;  /* 0x0000002100117c82 */ /* 0x000fe20008000000 */
[----:B------:R-:W-:Y:S01]  /*2120*/  UMOV UR20, UR36 ;  /* 0x0000002400147c82 */ /* 0x000fe20008000000 */
[----:B------:R-:W-:Y:S01]  /*2130*/  UMOV UR18, UR34 ;  /* 0x0000002200127c82 */ /* 0x000fe20008000000 */
[----:B------:R-:W-:Y:S01]  /*2140*/  UMOV UR11, UR19 ;  /* 0x00000013000b7c82 */ /* 0x000fe20008000000 */
[----:B------:R-:W-:Y:S01]  /*2150*/  UMOV UR12, UR36 ;  /* 0x00000024000c7c82 */ /* 0x000fe20008000000 */
[----:B------:R-:W-:Y:S01]  /*2160*/  UMOV UR9, UR33 ;  /* 0x0000002100097c82 */ /* 0x000fe20008000000 */
[----:B------:R-:W-:Y:S01]  /*2170*/  UIADD3 UR13, UPT, UPT, UR13, 0x1, URZ ;  /* 0x000000010d0d7890 */ /* 0x000fe2000fffe0ff */
[----:B------:R1:W-:Y:S03]  /*2180*/  UTMALDG.3D.MULTICAST [UR24], [UR4], UR10, desc[UR38] ;  /* 0x00002618040073b4 */ /* 0x0003e6000801180a */
[----:B------:R-:W-:Y:S01]  /*2190*/  UISETP.NE.AND UP0, UPT, UR13, UR14, UPT ;  /* 0x0000000e0d00728c */ /* 0x000fe2000bf05270 */
[----:B------:R3:W-:Y:S01]  /*21a0*/  UTMALDG.3D [UR16], [UR6], desc[UR38] ;  /* 0x00002610060075b4 */ /* 0x0007e20008011000 */
[----:B-1----:R-:W-:Y:S01]  /*21b0*/  UMOV UR10, UR26 ;  /* 0x0000001a000a7c82 */ /* 0x002fe20008000000 */
[----:B------:R-:W-:Y:S01]  /*21c0*/  UMOV UR4, UR23 ;  /* 0x0000001700047c82 */ /* 0x000fe20008000000 */
[----:B------:R3:W-:Y:S05]  /*21d0*/  UTMALDG.3D [UR8], [UR6], desc[UR38] ;  /* 0x00002608060075b4 */ /* 0x0007ea0008011000 */
[----:B---3--:R-:W-:Y:S05]  /*21e0*/  BRA.U UP0, `(.L_x_38) ;  /* 0xfffffffd00187547 */ /* 0x008fea000b83ffff */
.L_x_32:
[C---:B------:R-:W-:Y:S01]  /*21f0*/  LEA R3, R11.reuse, UR21, 0x3 ;  /* 0x000000150b037c11 */ /* 0x040fe2000f8e18ff */
[----:B------:R-:W-:Y:S01]  /*2200*/  NOP ;  /* 0x0000000000007918 */ /* 0x000fe20000000000 */
[----:B-1----:R-:W-:Y:S02]  /*2210*/  SHF.L.U32 R0, R10, 0x1f, RZ ;  /* 0x0000001f0a007819 */ /* 0x002fe400000006ff */
[----:B------:R-:W-:Y:S02]  /*2220*/  LEA R5, R11, UR21, 0x4 ;  /* 0x000000150b057c11 */ /* 0x000fe4000f8e20ff */
[----:B--2-4-:R-:W1:Y:S02]  /*2230*/  SYNCS.PHASECHK.TRANS64.TRYWAIT P0, [R3+URZ+0x80], R0 ;  /* 0x00008000030075a7 */ /* 0x014e6400080011ff */
[----:B-1----:R-:W-:Y:S05]  /*2240*/  @!P0 BRA `(.L_x_39) ;  /* 0x0000007400708947 */ /* 0x002fea0003800000 */
.L_x_140:
[----:B------:R-:W2:Y:S01]  /*2250*/  LDS.128 R4, [R5+0x110] ;  /* 0x0001100005047984 */ /* 0x000ea20000000c00 */
[----:B------:R-:W-:Y:S01]  /*2260*/  UISETP.GE.AND UP0, UPT, UR42, 0x1, UPT ;  /* 0x000000012a00788c */ /* 0x000fe2000bf06270 */
[----:B------:R-:W-:Y:S01]  /*2270*/  @!PT LDS RZ, [RZ] ;  /* 0x00000000fffff984 */ /* 0x000fe20000000800 */
[----:B------:R-:W-:Y:S01]  /*2280*/  @!PT LDS RZ, [RZ] ;  /* 0x00000000fffff984 */ /* 0x000fe20000000800 */
[----:B------:R-:W-:Y:S01]  /*2290*/  @!PT LDS RZ, [RZ] ;  /* 0x00000000fffff984 */ /* 0x000fe20000000800 */
[----:B------:R-:W-:Y:S01]  /*22a0*/  @!PT LDS RZ, [RZ] ;  /* 0x00000000fffff984 */ /* 0x000fe20000000800 */
[----:B------:R3:W-:Y:S06]  /*22b0*/  MEMBAR.ALL.CTA ;  /* 0x0000000000007992 */ /* 0x0007ec0000008000 */
[----:B---3--:R-:W3:Y:S01]  /*22c0*/  FENCE.VIEW.ASYNC.S ;  /* 0x00000000000073c6 */ /* 0x008ee20000000000 */
[----:B--2---:R-:W-:-:S13]  /*22d0*/  LOP3.LUT P0, RZ, R6, 0x1, RZ, 0xc0, !PT ;  /* 0x0000000106ff7812 */ /* 0x004fda000780c0ff */
[----:B---3--:R-:W-:Y:S01]  /*22e0*/  VOTEU.ANY UP1, P0 ;  /* 0x0000000000ff7886 */ /* 0x008fe20000020100 */
[----:B------:R-:W-:-:S13]  /*22f0*/  PLOP3.LUT P0, PT, PT, PT, UP1, 0x80, 0x8 ;  /* 0x000000000008781c */ /* 0x000fda0003f0f018 */
[----:B-1----:R-:W-:Y:S02]  /*2300*/  @P0 LOP3.LUT R0, R5, 0xffff, RZ, 0xc0, !PT ;  /* 0x0000ffff05000812 */ /* 0x002fe400078ec0ff */
[----:B------:R-:W-:Y:S02]  /*2310*/  @P0 MOV R2, R4 ;  /* 0x0000000400020202 */ /* 0x000fe40000000f00 */
[----:B------:R-:W-:Y:S01]  /*2320*/  @P0 R2UR UR5, R0 ;  /* 0x00000000000502ca */ /* 0x000fe200000e0000 */
[----:B------:R-:W-:Y:S01]  /*2330*/  VIADD R0, R3, 0x90 ;  /* 0x0000009003007836 */ /* 0x000fe20000000000 */
[----:B------:R-:W-:Y:S02]  /*2340*/  @P0 SHF.R.U32.HI R4, RZ, 0x10, R5 ;  /* 0x00000010ff040819 */ /* 0x000fe40000011605 */
[----:B------:R-:W-:Y:S02]  /*2350*/  @P0 R2UR UR6, R2 ;  /* 0x00000000020602ca */ /* 0x000fe400000e0000 */
[----:B------:R-:W-:-:S02]  /*2360*/  PRMT R0, RZ, 0x654, R0 ;  /* 0x00000654ff007816 */ /* 0x000fc40000000000 */
[----:B------:R-:W-:Y:S02]  /*2370*/  @P0 R2UR UR4, R4 ;  /* 0x00000000040402ca */ /* 0x000fe400000e0000 */
[----:B------:R1:W-:Y:S03]  /*2380*/  SYNCS.ARRIVE.TRANS64.RED.A1T0 RZ, [R0+URZ], RZ ;  /* 0x000000ff00ff79a7 */ /* 0x0003e600081004ff */
[----:B------:R-:W-:-:S04]  /*2390*/  @UP1 UMOV UR37, UR5 ;  /* 0x0000000500251c82 */ /* 0x000fc80008000000 */
[----:B------:R-:W-:-:S04]  /*23a0*/  @UP1 UMOV UR43, UR6 ;  /* 0x00000006002b1c82 */ /* 0x000fc80008000000 */
[----:B------:R-:W-:Y:S01]  /*23b0*/  @UP1 UMOV UR36, UR4 ;  /* 0x0000000400241c82 */ /* 0x000fe20008000000 */
[----:B------:R-:W-:Y:S05]  /*23c0*/  BRA.U !UP0, `(.L_x_40) ;  /* 0x0000000108d47547 */ /* 0x000fea000b800000 */
[----:B------:R-:W2:Y:S01]  /*23d0*/  LDCU.128 UR12, c[0x0][0xb10] ;  /* 0x00016200ff0c77ac */ /* 0x000ea20008000c00 */
[----:B------:R-:W3:Y:S01]  /*23e0*/  LDCU UR22, c[0x0][0xb20] ;  /* 0x00016400ff1677ac */ /* 0x000ee20008000800 */
[----:B------:R-:W4:Y:S01]  /*23f0*/  LDCU UR20, c[0x0][0xb0c] ;  /* 0x00016180ff1477ac */ /* 0x000f220008000800 */
[----:B------:R-:W1:Y:S01]  /*2400*/  LDCU.64 UR8, c[0x0][0xb28] ;  /* 0x00016500ff0877ac */ /* 0x000e620008000a00 */
[----:B------:R-:W-:Y:S02]  /*2410*/  UISETP.NE.AND UP3, UPT, UR42, 0x1, UPT ;  /* 0x000000012a00788c */ /* 0x000fe4000bf65270 */
[----:B--2---:R-:W-:Y:S02]  /*2420*/  UIMAD.WIDE.U32 UR6, UR44, UR15, URZ ;  /* 0x0000000f2c0672a5 */ /* 0x004fe4000f8e00ff */
[----:B------:R-:W-:Y:S02]  /*2430*/  UIMAD.WIDE.U32 UR4, UR45, UR12, URZ ;  /* 0x0000000c2d0472a5 */ /* 0x000fe4000f8e00ff */
[----:B------:R-:W-:-:S02]  /*2440*/  UISETP.NE.AND UP0, UPT, UR14, 0x1, UPT ;  /* 0x000000010e00788c */ /* 0x000fc4000bf05270 */
[----:B------:R-:W-:Y:S01]  /*2450*/  UIMAD.WIDE.U32 UR18, UR37, UR15, URZ ;  /* 0x0000000f251272a5 */ /* 0x000fe2000f8e00ff */
[----:B------:R-:W-:Y:S02]  /*2460*/  UMOV UR6, UR7 ;  /* 0x0000000700067c82 */ /* 0x000fe40008000000 */
[----:B------:R-:W-:Y:S01]  /*2470*/  UMOV UR4, UR5 ;  /* 0x0000000500047c82 */ /* 0x000fe20008000000 */
[----:B---3--:R-:W-:Y:S02]  /*2480*/  USHF.R.U32.HI UR6, URZ, UR22, UR6 ;  /* 0x00000016ff067299 */ /* 0x008fe40008011606 */
[----:B----4-:R-:W-:Y:S02]  /*2490*/  UISETP.NE.AND UP2, UPT, UR20, 0x1, UPT ;  /* 0x000000011400788c */ /* 0x010fe4000bf45270 */
[----:B------:R-:W-:Y:S02]  /*24a0*/  USHF.R.U32.HI UR4, URZ, UR13, UR4 ;  /* 0x0000000dff047299 */ /* 0x000fe40008011604 */
[----:B------:R-:W-:-:S02]  /*24b0*/  USEL UR5, UR44, UR6, !UP0 ;  /* 0x000000062c057287 */ /* 0x000fc4000c000000 */
[----:B------:R-:W-:Y:S02]  /*24c0*/  USEL UR6, UR45, UR4, !UP2 ;  /* 0x000000042d067287 */ /* 0x000fe4000d000000 */
[----:B-1----:R-:W-:Y:S01]  /*24d0*/  UIMAD.WIDE.U32 UR10, UR5, UR8, URZ ;  /* 0x00000008050a72a5 */ /* 0x002fe2000f8e00ff */
[----:B------:R-:W-:Y:S01]  /*24e0*/  UMOV UR4, UR19 ;  /* 0x0000001300047c82 */ /* 0x000fe20008000000 */
[----:B------:R-:W-:Y:S02]  /*24f0*/  UIMAD.WIDE.U32 UR16, UR43, UR12, URZ ;  /* 0x0000000c2b1072a5 */ /* 0x000fe4000f8e00ff */
[----:B------:R-:W-:-:S03]  /*2500*/  UIMAD.WIDE.U32 UR18, UR6, UR8, URZ ;  /* 0x00000008061272a5 */ /* 0x000fc6000f8e00ff */
[----:B------:R-:W-:Y:S01]  /*2510*/  UMOV UR10, UR11 ;  /* 0x0000000b000a7c82 */ /* 0x000fe20008000000 */
[----:B------:R-:W-:Y:S02]  /*2520*/  USHF.R.U32.HI UR4, URZ, UR22, UR4 ;  /* 0x00000016ff047299 */ /* 0x000fe40008011604 */
[----:B------:R-:W-:Y:S01]  /*2530*/  @UP3 USHF.R.U32.HI UR5, URZ, UR9, UR10 ;  /* 0x00000009ff053299 */ /* 0x000fe2000801160a */
[----:B------:R-:W-:Y:S01]  /*2540*/  UMOV UR16, UR17 ;  /* 0x0000001100107c82 */ /* 0x000fe20008000000 */
[----:B------:R-:W-:Y:S01]  /*2550*/  UMOV UR18, UR19 ;  /* 0x0000001300127c82 */ /* 0x000fe20008000000 */
[----:B------:R-:W-:Y:S02]  /*2560*/  USHF.R.U32.HI UR13, URZ, UR13, UR16 ;  /* 0x0000000dff0d7299 */ /* 0x000fe40008011610 */
[----:B------:R-:W-:Y:S02]  /*2570*/  USEL UR4, UR37, UR4, !UP0 ;  /* 0x0000000425047287 */ /* 0x000fe4000c000000 */
[----:B------:R-:W-:-:S02]  /*2580*/  @UP3 USHF.R.U32.HI UR6, URZ, UR9, UR18 ;  /* 0x00000009ff063299 */ /* 0x000fc40008011612 */
[----:B------:R-:W-:Y:S02]  /*2590*/  UIMAD UR7, UR42, UR5, URZ ;  /* 0x000000052a0772a4 */ /* 0x000fe4000f8e02ff */
[----:B------:R-:W-:Y:S02]  /*25a0*/  USEL UR5, UR43, UR13, !UP2 ;  /* 0x0000000d2b057287 */ /* 0x000fe4000d000000 */
[----:B------:R-:W-:Y:S02]  /*25b0*/  UIMAD UR10, UR42, UR6, URZ ;  /* 0x000000062a0a72a4 */ /* 0x000fe4000f8e02ff */
[----:B------:R-:W-:Y:S02]  /*25c0*/  UISETP.GE.AND UP0, UPT, UR4, UR7, UPT ;  /* 0x000000070400728c */ /* 0x000fe4000bf06270 */
[----:B------:R-:W-:Y:S02]  /*25d0*/  UIMAD.WIDE.U32 UR12, UR4, UR8, URZ ;  /* 0x00000008040c72a5 */ /* 0x000fe4000f8e00ff */
[----:B------:R-:W-:-:S02]  /*25e0*/  UISETP.GE.OR UP0, UPT, UR5, UR10, UP0 ;  /* 0x0000000a0500728c */ /* 0x000fc40008706670 */
        /* <DEDUP_REMOVED lines=19> */
.L_x_40:
[----:B------:R-:W2:Y:S02]  /*2720*/  LDCU UR4, c[0x0][0xb30] ;  /* 0x00016600ff0477ac */ /* 0x000ea40008000800 */
[----:B--2---:R-:W-:-:S09]  /*2730*/  UISETP.NE.AND UP0, UPT, UR4, 0x1, UPT ;  /* 0x000000010400788c */ /* 0x004fd2000bf05270 */
[----:B------:R-:W-:Y:S05]  /*2740*/  BRA.U UP0, `(.L_x_41) ;  /* 0x0000000100447547 */ /* 0x000fea000b800000 */
[----:B------:R-:W2:Y:S01]  /*2750*/  LDCU.128 UR8, c[0x0][0xb10] ;  /* 0x00016200ff0877ac */ /* 0x000ea20008000c00 */
[----:B------:R-:W3:Y:S01]  /*2760*/  LDCU UR12, c[0x0][0xb0c] ;  /* 0x00016180ff0c77ac */ /* 0x000ee20008000800 */
[----:B------:R-:W4:Y:S01]  /*2770*/  LDCU UR13, c[0x0][0xb20] ;  /* 0x00016400ff0d77ac */ /* 0x000f220008000800 */
[----:B--2---:R-:W-:Y:S02]  /*2780*/  UIMAD.WIDE.U32 UR6, UR43, UR8, URZ ;  /* 0x000000082b0672a5 */ /* 0x004fe4000f8e00ff */
[----:B------:R-:W-:Y:S02]  /*2790*/  UIMAD.WIDE.U32 UR4, UR37, UR11, URZ ;  /* 0x0000000b250472a5 */ /* 0x000fe4000f8e00ff */
[----:B---3--:R-:W-:Y:S02]  /*27a0*/  UISETP.NE.AND UP2, UPT, UR12, 0x1, UPT ;  /* 0x000000010c00788c */ /* 0x008fe4000bf45270 */
[----:B------:R-:W-:Y:S01]  /*27b0*/  UISETP.NE.AND UP0, UPT, UR10, 0x1, UPT ;  /* 0x000000010a00788c */ /* 0x000fe2000bf05270 */
[----:B------:R-:W-:-:S02]  /*27c0*/  UMOV UR6, UR7 ;  /* 0x0000000700067c82 */ /* 0x000fc40008000000 */
[----:B------:R-:W-:Y:S01]  /*27d0*/  UMOV UR4, UR5 ;  /* 0x0000000500047c82 */ /* 0x000fe20008000000 */
[----:B------:R-:W-:Y:S02]  /*27e0*/  USHF.R.U32.HI UR9, URZ, UR9, UR6 ;  /* 0x00000009ff097299 */ /* 0x000fe40008011606 */
[----:B----4-:R-:W-:Y:S02]  /*27f0*/  USHF.R.U32.HI UR4, URZ, UR13, UR4 ;  /* 0x0000000dff047299 */ /* 0x010fe40008011604 */
[----:B------:R-:W-:Y:S02]  /*2800*/  USEL UR5, UR43, UR9, !UP2 ;  /* 0x000000092b057287 */ /* 0x000fe4000d000000 */
[----:B------:R-:W-:-:S04]  /*2810*/  USEL UR4, UR37, UR4, !UP0 ;  /* 0x0000000425047287 */ /* 0x000fc8000c000000 */
[----:B------:R-:W-:Y:S02]  /*2820*/  UIADD3 UR6, UPT, UPT, UR5, -UR4, URZ ;  /* 0x8000000405067290 */ /* 0x000fe4000fffe0ff */
[----:B------:R-:W-:Y:S02]  /*2830*/  UIADD3 UR4, UPT, UPT, -UR5, UR4, URZ ;  /* 0x0000000405047290 */ /* 0x000fe4000fffe1ff */
[----:B------:R-:W-:Y:S02]  /*2840*/  UIMAD UR37, UR6, UR10, UR37 ;  /* 0x0000000a062572a4 */ /* 0x000fe4000f8e0225 */
[----:B------:R-:W-:-:S12]  /*2850*/  UIMAD UR43, UR4, UR12, UR43 ;  /* 0x0000000c042b72a4 */ /* 0x000fd8000f8e022b */
.L_x_41:
[----:B------:R-:W-:Y:S01]  /*2860*/  VIADD R11, R11, 0x1 ;  /* 0x000000010b0b7836 */ /* 0x000fe20000000000 */
[----:B------:R-:W-:Y:S01]  /*2870*/  R2UR UR4, R82 ;  /* 0x00000000520472ca */ /* 0x000fe200000e0000 */
[----:B------:R-:W-:Y:S01]  /*2880*/  UIADD3 UR20, UPT, UPT, UR37, UR63, URZ ;  /* 0x0000003f25147290 */ /* 0x000fe2000fffe0ff */
[----:B------:R-:W-:Y:S02]  /*2890*/  PLOP3.LUT P1, PT, PT, PT, PT, 0x80, 0x8 ;  /* 0x000000000008781c */ /* 0x000fe40003f2f070 */
[----:B------:R-:W-:-:S04]  /*28a0*/  ISETP.NE.AND P0, PT, R11, 0x2, PT ;  /* 0x000000020b00780c */ /* 0x000fc80003f05270 */
[----:B------:R-:W-:Y:S02]  /*28b0*/  SEL R3, RZ, 0x1, P0 ;  /* 0x00000001ff037807 */ /* 0x000fe40000000000 */
[----:B------:R-:W-:Y:S02]  /*28c0*/  SEL R11, R11, RZ, P0 ;  /* 0x000000ff0b0b7207 */ /* 0x000fe40000000000 */
[----:B------:R-:W-:Y:S01]  /*28d0*/  LOP3.LUT R10, R10, R3, RZ, 0x3c, !PT ;  /* 0x000000030a0a7212 */ /* 0x000fe200078e3cff */
[----:B------:R-:W-:Y:S01]  /*28e0*/  UIADD3 UR16, UPT, UPT, UR43, UR4, URZ ;  /* 0x000000042b107290 */ /* 0x000fe2000fffe0ff */
[----:B------:R-:W-:Y:S11]  /*28f0*/  BRA.U UP1, `(.L_x_42) ;  /* 0xffffffed01d87547 */ /* 0x000ff6000b83ffff */
[----:B------:R-:W-:Y:S01]  /*2900*/  UIADD3 UR21, UPT, UPT, UR21, 0x18, URZ ;  /* 0x0000001815157890 */ /* 0x000fe2000fffe0ff */
[----:B------:R-:W-:-:S03]  /*2910*/  SHF.L.U32 R3, R12, 0x1f, RZ ;  /* 0x0000001f0c037819 */ /* 0x000fc600000006ff */
[----:B------:R-:W-:-:S09]  /*2920*/  ULEA UR4, UR23, UR21, 0x3 ;  /* 0x0000001517047291 */ /* 0x000fd2000f8e18ff */
[----:B------:R-:W2:Y:S02]  /*2930*/  SYNCS.PHASECHK.TRANS64.TRYWAIT P0, [UR4], R3 ;  /* 0x00000003ff0075a7 */ /* 0x000ea40008001104 */
[----:B--2---:R-:W-:Y:S05]  /*2940*/  @!P0 BRA `(.L_x_43) ;  /* 0x0000006c00c48947 */ /* 0x004fea0003800000 */
.L_x_142:
[----:B------:R-:W-:-:S04]  /*2950*/  UIADD3 UR4, UPT, UPT, UR23, 0x1, URZ ;  /* 0x0000000117047890 */ /* 0x000fc8000fffe0ff */
[----:B------:R-:W-:-:S04]  /*2960*/  UISETP.NE.AND UP0, UPT, UR4, 0x3, UPT ;  /* 0x000000030400788c */ /* 0x000fc8000bf05270 */
[----:B------:R-:W-:Y:S02]  /*2970*/  USEL UR6, URZ, 0x1, UP0 ;  /* 0x00000001ff067887 */ /* 0x000fe40008000000 */
[----:B------:R-:W-:-:S04]  /*2980*/  USEL UR4, UR4, URZ, UP0 ;  /* 0x000000ff04047287 */ /* 0x000fc80008000000 */
[----:B------:R-:W-:Y:S01]  /*2990*/  ULEA UR5, UR4, UR21, 0x3 ;  /* 0x0000001504057291 */ /* 0x000fe2000f8e18ff */
[----:B------:R-:W-:-:S04]  /*29a0*/  LOP3.LUT R12, R12, UR6, RZ, 0x3c, !PT ;  /* 0x000000060c0c7c12 */ /* 0x000fc8000f8e3cff */
[----:B-1----:R-:W-:-:S04]  /*29b0*/  SHF.L.U32 R3, R12, 0x1f, RZ ;  /* 0x0000001f0c037819 */ /* 0x002fc800000006ff */
[----:B------:R-:W1:Y:S02]  /*29c0*/  SYNCS.PHASECHK.TRANS64.TRYWAIT P0, [UR5], R3 ;  /* 0x00000003ff0075a7 */ /* 0x000e640008001105 */
[----:B-1----:R-:W-:Y:S05]  /*29d0*/  @!P0 BRA `(.L_x_44) ;  /* 0x0000006c00b88947 */ /* 0x002fea0003800000 */
.L_x_144:
[----:B------:R-:W-:-:S04]  /*29e0*/  UIADD3 UR4, UPT, UPT, UR4, 0x1, URZ ;  /* 0x0000000104047890 */ /* 0x000fc8000fffe0ff */
[----:B------:R-:W-:-:S04]  /*29f0*/  UISETP.NE.AND UP0, UPT, UR4, 0x3, UPT ;  /* 0x000000030400788c */ /* 0x000fc8000bf05270 */
[----:B------:R-:W-:Y:S02]  /*2a00*/  USEL UR5, URZ, 0x1, UP0 ;  /* 0x00000001ff057887 */ /* 0x000fe40008000000 */
[----:B------:R-:W-:-:S04]  /*2a10*/  USEL UR4, UR4, URZ, UP0 ;  /* 0x000000ff04047287 */ /* 0x000fc80008000000 */
[----:B------:R-:W-:Y:S01]  /*2a20*/  ULEA UR4, UR4, UR21, 0x3 ;  /* 0x0000001504047291 */ /* 0x000fe2000f8e18ff */
[----:B-1----:R-:W-:-:S04]  /*2a30*/  LOP3.LUT R3, R12, UR5, RZ, 0x3c, !PT ;  /* 0x000000050c037c12 */ /* 0x002fc8000f8e3cff */
[----:B------:R-:W-:Y:S01]  /*2a40*/  SHF.L.U32 R3, R3, 0x1f, RZ ;  /* 0x0000001f03037819 */ /* 0x000fe200000006ff */
[----:B------:R-:W-:-:S07]  /*2a50*/  IMAD.U32 R0, RZ, RZ, UR4 ;  /* 0x00000004ff007e24 */ /* 0x000fce000f8e00ff */
.L_x_45:
[----:B-1----:R1:W2:Y:S02]  /*2a60*/  SYNCS.PHASECHK.TRANS64.TRYWAIT P0, [R0+URZ], R3 ;  /* 0x00000003000075a7 */ /* 0x0022a400080011ff */
[----:B--2---:R-:W-:Y:S05]  /*2a70*/  @!P0 NANOSLEEP.SYNCS 0x989680 ;  /* 0x009896800000895d */ /* 0x004fea0003900000 */
[----:B------:R-:W2:Y:S02]  /*2a80*/  @!P0 SYNCS.PHASECHK.TRANS64 P0, [R0+URZ], R3 ;  /* 0x00000003000085a7 */ /* 0x000ea400080010ff */
[----:B--2---:R-:W-:Y:S05]  /*2a90*/  @P0 EXIT ;  /* 0x000000000000094d */ /* 0x004fea0003800000 */
[----:B------:R-:W-:Y:S05]  /*2aa0*/  BRA `(.L_x_45) ;  /* 0xfffffffc00ec7947 */ /* 0x000fea000383ffff */
.L_x_22:
[----:B------:R-:W-:-:S04]  /*2ab0*/  UISETP.NE.AND UP0, UPT, UR47, URZ, UPT ;  /* 0x000000ff2f00728c */ /* 0x000fc8000bf05270 */
[----:B------:R-:W-:-:S09]  /*2ac0*/  UISETP.NE.OR UP0, UPT, UR17, 0x1, UP0 ;  /* 0x000000011100788c */ /* 0x000fd20008705670 */
[----:B------:R-:W-:Y:S05]  /*2ad0*/  BRA.U UP0, `(.L_x_46) ;  /* 0x0000000500487547 */ /* 0x000fea000b800000 */
[----:B------:R-:W-:Y:S01]  /*2ae0*/  ISETP.GE.U32.AND P2, PT, R0, 0x4, PT ;  /* 0x000000040000780c */ /* 0x000fe20003f46070 */
[----:B------:R-:W-:Y:S01]  /*2af0*/  IMAD.MOV.U32 R12, RZ, RZ, 0x1 ;  /* 0x00000001ff0c7424 */ /* 0x000fe200078e00ff */
[----:B------:R-:W-:Y:S02]  /*2b00*/  CS2R R10, SRZ ;  /* 0x00000000000a7805 */ /* 0x000fe4000001ff00 */
[----:B------:R-:W-:Y:S01]  /*2b10*/  CS2R R8, SRZ ;  /* 0x0000000000087805 */ /* 0x000fe2000001ff00 */
[----:B------:R-:W-:Y:S01]  /*2b20*/  UMOV UR6, 0x400 ;  /* 0x0000040000067882 */ /* 0x000fe20000000000 */
[----:B------:R-:W-:Y:S01]  /*2b30*/  UMOV UR5, URZ ;  /* 0x000000ff00057c82 */ /* 0x000fe20008000000 */
[----:B------:R-:W-:-:S12]  /*2b40*/  ULEA UR6, UR47, UR6, 0x18 ;  /* 0x000000062f067291 */ /* 0x000fd8000f8ec0ff */
.L_x_50:
[----:B------:R-:W-:Y:S02]  /*2b50*/  LEA R2, R8, UR6, 0x3 ;  /* 0x0000000608027c11 */ /* 0x000fe4000f8e18ff */
[----:B------:R-:W-:-:S03]  /*2b60*/  SHF.L.U32 R5, R9, 0x1f, RZ ;  /* 0x0000001f09057819 */ /* 0x000fc600000006ff */
[----:B------:R-:W-:Y:S01]  /*2b70*/  VIADD R4, R2, 0xf0 ;  /* 0x000000f002047836 */ /* 0x000fe20000000000 */
[----:B------:R-:W1:Y:S02]  /*2b80*/  SYNCS.PHASECHK.TRANS64.TRYWAIT P0, [R2+URZ+0xe0], R5 ;  /* 0x0000e005020075a7 */ /* 0x000e6400080011ff */
[----:B-1----:R-:W-:Y:S05]  /*2b90*/  @!P0 BRA `(.L_x_47) ;  /* 0x0000006c00608947 */ /* 0x002fea0003800000 */
.L_x_145:
[----:B------:R-:W-:Y:S01]  /*2ba0*/  ULEA UR4, UR5, UR6, 0x3 ;  /* 0x0000000605047291 */ /* 0x000fe2000f8e18ff */
[----:B------:R-:W-:Y:S02]  /*2bb0*/  PRMT R4, RZ, 0x654, R4 ;  /* 0x00000654ff047816 */ /* 0x000fe40000000004 */
[----:B-1----:R-:W-:Y:S01]  /*2bc0*/  SHF.L.U32 R5, R12, 0x1f, RZ ;  /* 0x0000001f0c057819 */ /* 0x002fe200000006ff */
[----:B------:R-:W-:Y:S01]  /*2bd0*/  UIADD3 UR7, UPT, UPT, UR4, 0x80, URZ ;  /* 0x0000008004077890 */ /* 0x000fe2000fffe0ff */
[----:B------:R1:W-:Y:S05]  /*2be0*/  SYNCS.ARRIVE.TRANS64.RED.A1T0 RZ, [R4+URZ], RZ ;  /* 0x000000ff04ff79a7 */ /* 0x0003ea00081004ff */
[----:B------:R-:W-:Y:S01]  /*2bf0*/  IMAD.U32 R7, RZ, RZ, UR7 ;  /* 0x00000007ff077e24 */ /* 0x000fe2000f8e00ff */
[----:B------:R-:W2:Y:S04]  /*2c00*/  SYNCS.PHASECHK.TRANS64.TRYWAIT P0, [UR4+0x90], R5 ;  /* 0x00009005ff0075a7 */ /* 0x000ea80008001104 */
[----:B------:R-:W-:Y:S01]  /*2c10*/  PRMT R6, R0, 0x654, R7 ;  /* 0x0000065400067816 */ /* 0x000fe20000000007 */
[----:B-1----:R-:W-:Y:S01]  /*2c20*/  @!P2 IMAD.MOV.U32 R4, RZ, RZ, 0x10 ;  /* 0x00000010ff04a424 */ /* 0x002fe200078e00ff */
[----:B--2---:R-:W-:Y:S06]  /*2c30*/  @!P0 BRA `(.L_x_48) ;  /* 0x0000006c004c8947 */ /* 0x004fec0003800000 */
.L_x_147:
[----:B------:R-:W-:Y:S01]  /*2c40*/  ULEA UR8, UR5, UR6, 0x4 ;  /* 0x0000000605087291 */ /* 0x000fe2000f8e20ff */
[----:B------:R-:W-:Y:S01]  /*2c50*/  SEL R3, R6, R3, !P2 ;  /* 0x0000000306037207 */ /* 0x000fe20005000000 */
[----:B------:R-:W-:Y:S01]  /*2c60*/  UIADD3 UR9, UPT, UPT, UR4, 0x80, URZ ;  /* 0x0000008004097890 */ /* 0x000fe2000fffe0ff */
[----:B-1----:R-:W-:Y:S01]  /*2c70*/  LEA R2, R11, UR6, 0x3 ;  /* 0x000000060b027c11 */ /* 0x002fe2000f8e18ff */
[----:B------:R-:W-:Y:S01]  /*2c80*/  UIADD3 UR8, UPT, UPT, UR8, 0x110, URZ ;  /* 0x0000011008087890 */ /* 0x000fe2000fffe0ff */
[----:B------:R-:W-:Y:S01]  /*2c90*/  SHF.L.U32 R5, R10, 0x1f, RZ ;  /* 0x0000001f0a057819 */ /* 0x000fe200000006ff */
[----:B------:R1:W-:Y:S01]  /*2ca0*/  @!P2 SYNCS.ARRIVE.TRANS64.RED RZ, [R3+URZ], R4 ;  /* 0x0000000403ffa9a7 */ /* 0x0003e200080004ff */
[----:B------:R-:W-:Y:S01]  /*2cb0*/  UIADD3 UR4, UPT, UPT, UR5, 0x1, URZ ;  /* 0x0000000105047890 */ /* 0x000fe2000fffe0ff */
[----:B------:R-:W-:-:S03]  /*2cc0*/  VIADD R8, R8, 0x1 ;  /* 0x0000000108087836 */ /* 0x000fc60000000000 */
[----:B------:R-:W-:Y:S02]  /*2cd0*/  UISETP.NE.AND UP0, UPT, UR4, 0x2, UPT ;  /* 0x000000020400788c */ /* 0x000fe4000bf05270 */
[----:B------:R-:W-:Y:S06]  /*2ce0*/  UGETNEXTWORKID.BROADCAST [UR8], [UR9] ;  /* 0x00000000080073ca */ /* 0x000fec0008000100 */
[----:B------:R-:W-:Y:S01]  /*2cf0*/  USEL UR7, URZ, 0x1, UP0 ;  /* 0x00000001ff077887 */ /* 0x000fe20008000000 */
[----:B------:R-:W-:Y:S01]  /*2d00*/  ISETP.NE.AND P0, PT, R8, 0x2, PT ;  /* 0x000000020800780c */ /* 0x000fe20003f05270 */
[----:B------:R-:W-:Y:S01]  /*2d10*/  USEL UR5, UR4, URZ, UP0 ;  /* 0x000000ff04057287 */ /* 0x000fe20008000000 */
[----:B------:R-:W2:Y:S03]  /*2d20*/  SYNCS.PHASECHK.TRANS64.TRYWAIT P1, [R2+URZ+0x80], R5 ;  /* 0x00008005020075a7 */ /* 0x000ea600080211ff */
[----:B------:R-:W-:Y:S01]  /*2d30*/  LOP3.LUT R12, R12, UR7, RZ, 0x3c, !PT ;  /* 0x000000070c0c7c12 */ /* 0x000fe2000f8e3cff */
[----:B-12---:R-:W-:Y:S07]  /*2d40*/  @!P1 BRA `(.L_x_49) ;  /* 0x0000006c00209947 */ /* 0x006fee0003800000 */
.L_x_148:
[C---:B------:R-:W-:Y:S01]  /*2d50*/  LEA R4, R11.reuse, UR6, 0x4 ;  /* 0x000000060b047c11 */ /* 0x040fe2000f8e20ff */
[----:B-1----:R-:W-:Y:S01]  /*2d60*/  VIADD R2, R2, 0x90 ;  /* 0x0000009002027836 */ /* 0x002fe20000000000 */
[----:B------:R-:W-:Y:S01]  /*2d70*/  SEL R8, R8, RZ, P0 ;  /* 0x000000ff08087207 */ /* 0x000fe20000000000 */
[----:B------:R-:W-:-:S03]  /*2d80*/  VIADD R11, R11, 0x1 ;  /* 0x000000010b0b7836 */ /* 0x000fc60000000000 */
[----:B------:R-:W1:Y:S01]  /*2d90*/  LDS.128 R4, [R4+0x110] ;  /* 0x0001100004047984 */ /* 0x000e620000000c00 */
[----:B------:R-:W-:Y:S02]  /*2da0*/  PRMT R2, RZ, 0x654, R2 ;  /* 0x00000654ff027816 */ /* 0x000fe40000000002 */
[C---:B------:R-:W-:Y:S01]  /*2db0*/  ISETP.NE.AND P1, PT, R11.reuse, 0x2, PT ;  /* 0x000000020b00780c */ /* 0x040fe20003f25270 */
[----:B------:R-:W-:Y:S01]  /*2dc0*/  @!PT LDS RZ, [RZ] ;  /* 0x00000000fffff984 */ /* 0x000fe20000000800 */
[----:B------:R-:W-:Y:S01]  /*2dd0*/  @!PT LDS RZ, [RZ] ;  /* 0x00000000fffff984 */ /* 0x000fe20000000800 */
[----:B------:R-:W-:Y:S01]  /*2de0*/  @!PT LDS RZ, [RZ] ;  /* 0x00000000fffff984 */ /* 0x000fe20000000800 */
[----:B------:R-:W-:Y:S01]  /*2df0*/  @!PT LDS RZ, [RZ] ;  /* 0x00000000fffff984 */ /* 0x000fe20000000800 */
[----:B------:R2:W-:Y:S06]  /*2e00*/  MEMBAR.ALL.CTA ;  /* 0x0000000000007992 */ /* 0x0005ec0000008000 */
[----:B--2---:R-:W2:Y:S01]  /*2e10*/  FENCE.VIEW.ASYNC.S ;  /* 0x00000000000073c6 */ /* 0x004ea20000000000 */
[----:B------:R-:W-:Y:S01]  /*2e20*/  SEL R11, R11, RZ, P1 ;  /* 0x000000ff0b0b7207 */ /* 0x000fe20000800000 */
[----:B--2---:R2:W-:Y:S01]  /*2e30*/  SYNCS.ARRIVE.TRANS64.RED.A1T0 RZ, [R2+URZ], RZ ;  /* 0x000000ff02ff79a7 */ /* 0x0045e200081004ff */
[----:B-1----:R-:W-:-:S02]  /*2e40*/  LOP3.LUT P3, RZ, R6, 0x1, RZ, 0xc0, !PT ;  /* 0x0000000106ff7812 */ /* 0x002fc4000786c0ff */
[----:B------:R-:W-:-:S04]  /*2e50*/  SEL R5, RZ, 0x1, P1 ;  /* 0x00000001ff057807 */ /* 0x000fc80000800000 */
[----:B------:R-:W-:Y:S02]  /*2e60*/  LOP3.LUT R10, R10, R5, RZ, 0x3c, !PT ;  /* 0x000000050a0a7212 */ /* 0x000fe400078e3cff */
[----:B--2---:R-:W-:-:S04]  /*2e70*/  SEL R2, RZ, 0x1, P0 ;  /* 0x00000001ff027807 */ /* 0x004fc80000000000 */
[----:B------:R-:W-:Y:S01]  /*2e80*/  LOP3.LUT R9, R9, R2, RZ, 0x3c, !PT ;  /* 0x0000000209097212 */ /* 0x000fe200078e3cff */
[----:B------:R-:W-:Y:S06]  /*2e90*/  @P3 BRA `(.L_x_50) ;  /* 0xfffffffc002c3947 */ /* 0x000fec000383ffff */
[----:B------:R-:W-:Y:S01]  /*2ea0*/  ULEA UR4, UR5, UR6, 0x3 ;  /* 0x0000000605047291 */ /* 0x000fe2000f8e18ff */
[----:B------:R-:W-:-:S08]  /*2eb0*/  SHF.L.U32 R3, R12, 0x1f, RZ ;  /* 0x0000001f0c037819 */ /* 0x000fd000000006ff */
[----:B------:R-:W1:Y:S02]  /*2ec0*/  SYNCS.PHASECHK.TRANS64 P0, [UR4+0x90], R3 ;  /* 0x00009003ff0075a7 */ /* 0x000e640008001004 */
[----:B-1----:R-:W-:Y:S05]  /*2ed0*/  @P0 BRA `(.L_x_51) ;  /* 0x0000000000080947 */ /* 0x002fea0003800000 */
[----:B------:R-:W1:Y:S02]  /*2ee0*/  SYNCS.PHASECHK.TRANS64.TRYWAIT P0, [UR4+0x90], R3 ;  /* 0x00009003ff0075a7 */ /* 0x000e640008001104 */
[----:B-1----:R-:W-:Y:S05]  /*2ef0*/  @!P0 BRA `(.L_x_52) ;  /* 0x0000006800c88947 */ /* 0x002fea0003800000 */
.L_x_51:
[----:B------:R-:W-:-:S04]  /*2f00*/  UIADD3 UR7, UPT, UPT, UR5, 0x1, URZ ;  /* 0x0000000105077890 */ /* 0x000fc8000fffe0ff */
[----:B------:R-:W-:-:S04]  /*2f10*/  UISETP.NE.AND UP0, UPT, UR7, 0x2, UPT ;  /* 0x000000020700788c */ /* 0x000fc8000bf05270 */
[----:B------:R-:W-:Y:S02]  /*2f20*/  USEL UR8, URZ, 0x1, UP0 ;  /* 0x00000001ff087887 */ /* 0x000fe40008000000 */
[----:B------:R-:W-:-:S04]  /*2f30*/  USEL UR7, UR7, URZ, UP0 ;  /* 0x000000ff07077287 */ /* 0x000fc80008000000 */
[----:B------:R-:W-:Y:S01]  /*2f40*/  ULEA UR7, UR7, UR6, 0x3 ;  /* 0x0000000607077291 */ /* 0x000fe2000f8e18ff */
[----:B-1----:R-:W-:-:S04]  /*2f50*/  LOP3.LUT R3, R12, UR8, RZ, 0x3c, !PT ;  /* 0x000000080c037c12 */ /* 0x002fc8000f8e3cff */
[----:B------:R-:W-:-:S04]  /*2f60*/  SHF.L.U32 R0, R3, 0x1f, RZ ;  /* 0x0000001f03007819 */ /* 0x000fc800000006ff */
[----:B------:R-:W1:Y:S02]  /*2f70*/  SYNCS.PHASECHK.TRANS64 P0, [UR7+0x90], R0 ;  /* 0x00009000ff0075a7 */ /* 0x000e640008001007 */
[----:B-1----:R-:W-:Y:S05]  /*2f80*/  @P0 EXIT ;  /* 0x000000000000094d */ /* 0x002fea0003800000 */
[----:B------:R-:W-:Y:S02]  /*2f90*/  SHF.L.U32 R3, R3, 0x1f, RZ ;  /* 0x0000001f03037819 */ /* 0x000fe400000006ff */
[----:B------:R-:W-:-:S07]  /*2fa0*/  MOV R0, UR7 ;  /* 0x0000000700007c02 */ /* 0x000fce0008000f00 */
.L_x_53:
[----:B-1----:R1:W2:Y:S02]  /*2fb0*/  SYNCS.PHASECHK.TRANS64.TRYWAIT P0, [R0+URZ+0x90], R3 ;  /* 0x00009003000075a7 */ /* 0x0022a400080011ff */
[----:B--2---:R-:W-:Y:S05]  /*2fc0*/  @!P0 NANOSLEEP.SYNCS 0x989680 ;  /* 0x009896800000895d */ /* 0x004fea0003900000 */
[----:B------:R-:W2:Y:S02]  /*2fd0*/  @!P0 SYNCS.PHASECHK.TRANS64 P0, [R0+URZ+0x90], R3 ;  /* 0x00009003000085a7 */ /* 0x000ea400080010ff */
[----:B--2---:R-:W-:Y:S05]  /*2fe0*/  @P0 EXIT ;  /* 0x000000000000094d */ /* 0x004fea0003800000 */
[----:B------:R-:W-:Y:S05]  /*2ff0*/  BRA `(.L_x_53) ;  /* 0xfffffffc00ec7947 */ /* 0x000fea000383ffff */
.L_x_46:
[----:B------:R-:W-:Y:S05]  /*3000*/  BRA.U UP4, `(.L_x_54) ;  /* 0x00000011042c7547 */ /* 0x000fea000b800000 */
[----:B------:R-:W-:Y:S01]  /*3010*/  UMOV UR4, 0x40 ;  /* 0x0000004000047882 */ /* 0x000fe20000000000 */
[----:B------:R-:W-:Y:S01]  /*3020*/  NOP ;  /* 0x0000000000007918 */ /* 0x000fe20000000000 */
[----:B------:R-:W-:Y:S01]  /*3030*/  ULEA UR5, UR47, UR4, 0x18 ;  /* 0x000000042f057291 */ /* 0x000fe2000f8ec0ff */
[----:B------:R-:W-:Y:S02]  /*3040*/  UMOV UR6, 0x400 ;  /* 0x0000040000067882 */ /* 0x000fe40000000000 */
[----:B------:R-:W-:-:S06]  /*3050*/  ULEA UR6, UR47, UR6, 0x18 ;  /* 0x000000062f067291 */ /* 0x000fcc000f8ec0ff */
[----:B------:R-:W1:Y:S02]  /*3060*/  LDS.U8 R0, [UR5+0x1c] ;  /* 0x00001c05ff007984 */ /* 0x000e640008000000 */
[----:B-1----:R-:W-:-:S13]  /*3070*/  ISETP.NE.AND P0, PT, R0, RZ, PT ;  /* 0x000000ff0000720c */ /* 0x002fda0003f05270 */
[----:B------:R-:W-:Y:S05]  /*3080*/  @P0 BRA `(.L_x_55) ;  /* 0x0000000000580947 */ /* 0x000fea0003800000 */
[----:B------:R-:W-:-:S13]  /*3090*/  ELECT P0, URZ, PT ;  /* 0x0000000000ff782f */ /* 0x000fda0003800000 */
[----:B------:R-:W-:Y:S05]  /*30a0*/  @!P0 BRA `(.L_x_56) ;  /* 0x0000000000608947 */ /* 0x000fea0003800000 */
[----:B------:R-:W-:Y:S01]  /*30b0*/  UMOV UR4, 0x10 ;  /* 0x0000001000047882 */ /* 0x000fe20000000000 */
[----:B------:R-:W-:Y:S01]  /*30c0*/  HFMA2 R0, -RZ, RZ, 0, 5.9604644775390625e-08 ;  /* 0x00000001ff007431 */ /* 0x000fe200000001ff */
[----:B------:R-:W-:-:S03]  /*30d0*/  MOV R3, 0xffff ;  /* 0x0000ffff00037802 */ /* 0x000fc60000000f00 */
[----:B------:R-:W-:Y:S04]  /*30e0*/  DEPBAR.LE SB1, 0x36 ;  /* 0x00009d800000791a */ /* 0x000fe80000000000 */
[----:B------:R-:W1:Y:S02]  /*30f0*/  UTCATOMSWS.FIND_AND_SET.ALIGN UP0, UR4, UR4 ;  /* 0x00000004000475e3 */ /* 0x000e640008000800 */
[----:B-1----:R-:W-:Y:S01]  /*3100*/  MOV R4, UR4 ;  /* 0x0000000400047c02 */ /* 0x002fe20008000f00 */
[----:B------:R-:W-:Y:S06]  /*3110*/  BRA.U UP0, `(.L_x_57) ;  /* 0x0000000100187547 */ /* 0x000fec000b800000 */
.L_x_58:
[----:B------:R-:W-:Y:S05]  /*3120*/  NANOSLEEP 0x64 ;  /* 0x000000640000795d */ /* 0x000fea0003800000 */
[----:B------:R-:W-:-:S05]  /*3130*/  UMOV UR4, 0x10 ;  /* 0x0000001000047882 */ /* 0x000fca0000000000 */
[----:B------:R-:W-:Y:S04]  /*3140*/  DEPBAR.LE SB1, 0x36 ;  /* 0x00009d800000791a */ /* 0x000fe80000000000 */
[----:B------:R-:W1:Y:S02]  /*3150*/  UTCATOMSWS.FIND_AND_SET.ALIGN UP0, UR4, UR4 ;  /* 0x00000004000475e3 */ /* 0x000e640008000800 */
[----:B-1----:R-:W-:Y:S01]  /*3160*/  MOV R4, UR4 ;  /* 0x0000000400047c02 */ /* 0x002fe20008000f00 */
[----:B------:R-:W-:Y:S05]  /*3170*/  BRA.U !UP0, `(.L_x_58) ;  /* 0xfffffffd08e87547 */ /* 0x000fea000b83ffff */
.L_x_57:
[-C--:B------:R-:W-:Y:S02]  /*3180*/  SHF.L.U32 R3, R3, R4.reuse, RZ ;  /* 0x0000000403037219 */ /* 0x080fe400000006ff */
[----:B------:R-:W-:Y:S01]  /*3190*/  SHF.L.U32 R0, R0, R4, RZ ;  /* 0x0000000400007219 */ /* 0x000fe200000006ff */
[----:B------:R-:W-:Y:S02]  /*31a0*/  IMAD.SHL.U32 R4, R4, 0x20, RZ ;  /* 0x0000002004047824 */ /* 0x000fe400078e00ff */
[----:B------:R1:W-:Y:S04]  /*31b0*/  ATOMS.OR RZ, [UR5+0x14], R3 ;  /* 0x00001403ffff798c */ /* 0x0003e8000b000005 */
[----:B------:R1:W-:Y:S04]  /*31c0*/  ATOMS.OR RZ, [UR5+0x18], R0 ;  /* 0x00001800ffff798c */ /* 0x0003e8000b000005 */
[----:B------:R1:W-:Y:S01]  /*31d0*/  STS [UR6+0x130], R4 ;  /* 0x00013004ff007988 */ /* 0x0003e20008000806 */
[----:B------:R-:W-:Y:S05]  /*31e0*/  BRA `(.L_x_56) ;  /* 0x0000000000107947 */ /* 0x000fea0003800000 */
.L_x_55:
[----:B------:R-:W-:Y:S02]  /*31f0*/  MOV R0, 0xffffffff ;  /* 0xffffffff00007802 */ /* 0x000fe40000000f00 */
[----:B------:R-:W-:-:S03]  /*3200*/  MOV R4, 0x3230 ;  /* 0x0000323000047802 */ /* 0x000fc60000000f00 */
[----:B------:R1:W-:Y:S04]  /*3210*/  STS [UR6+0x130], R0 ;  /* 0x00013000ff007988 */ /* 0x0003e80008000806 */
[----:B-1---5:R-:W-:Y:S05]  /*3220*/  CALL.REL.NOINC `($__internal_1_$__cuda_sm10x_tcgen05_guardrail_trap_phase_invalid_during_alloc) ;  /* 0x0000007000147944 */ /* 0x022fea0003c00000 */
.L_x_56:
[----:B------:R-:W-:Y:S05]  /*3230*/  WARPSYNC.ALL ;  /* 0x0000000000007948 */ /* 0x000fea0003800000 */
[----:B------:R-:W2:Y:S01]  /*3240*/  S2UR UR4, SR_CgaCtaId ;  /* 0x00000000000479c3 */ /* 0x000ea20000008800 */
[----:B------:R-:W-:Y:S01]  /*3250*/  UMOV UR41, 0x400 ;  /* 0x0000040000297882 */ /* 0x000fe20000000000 */
[----:B------:R-:W-:-:S06]  /*3260*/  NOP ;  /* 0x0000000000007918 */ /* 0x000fcc0000000000 */
[----:B------:R-:W-:Y:S06]  /*3270*/  BAR.ARV 0x6, 0xa0 ;  /* 0x0182800000007b1d */ /* 0x000fec0000002000 */
[----:B------:R-:W3:Y:S01]  /*3280*/  LDCU UR6, c[0x0][0x38c] ;  /* 0x00007180ff0677ac */ /* 0x000ee20008000800 */
[----:B------:R-:W-:Y:S01]  /*3290*/  LOP3.LUT R2, R2, 0xffff, RZ, 0xc0, !PT ;  /* 0x0000ffff02027812 */ /* 0x000fe200078ec0ff */
[----:B------:R-:W-:Y:S01]  /*32a0*/  IMAD.MOV.U32 R11, RZ, RZ, 0x1 ;  /* 0x00000001ff0b7424 */ /* 0x000fe200078e00ff */
[----:B------:R-:W-:Y:S01]  /*32b0*/  CS2R R8, SRZ ;  /* 0x0000000000087805 */ /* 0x000fe2000001ff00 */
[----:B------:R-:W4:Y:S01]  /*32c0*/  LDCU UR7, c[0x0][0x38c] ;  /* 0x00007180ff0777ac */ /* 0x000f220008000800 */
[----:B------:R-:W-:Y:S01]  /*32d0*/  R2UR UR42, R2 ;  /* 0x00000000022a72ca */ /* 0x000fe200000e0000 */
[----:B------:R-:W-:Y:S01]  /*32e0*/  IMAD.MOV.U32 R10, RZ, RZ, RZ ;  /* 0x000000ffff0a7224 */ /* 0x000fe200078e00ff */
[----:B------:R-:W-:Y:S01]  /*32f0*/  UMOV UR46, URZ ;  /* 0x000000ff002e7c82 */ /* 0x000fe20008000000 */
[----:B------:R-:W-:Y:S01]  /*3300*/  UMOV UR39, URZ ;  /* 0x000000ff00277c82 */ /* 0x000fe20008000000 */
[----:B--2---:R-:W-:Y:S01]  /*3310*/  ULEA UR41, UR4, UR41, 0x18 ;  /* 0x0000002904297291 */ /* 0x004fe2000f8ec0ff */
[----:B------:R-:W-:Y:S01]  /*3320*/  UMOV UR62, 0x0 ;  /* 0x00000000003e7882 */ /* 0x000fe20000000000 */
[----:B------:R-:W-:-:S02]  /*3330*/  UMOV UR63, 0x8200490 ;  /* 0x08200490003f7882 */ /* 0x000fc40000000000 */
[----:B------:R-:W-:Y:S02]  /*3340*/  UIADD3 UR5, UPT, UPT, UR41, 0x8400, URZ ;  /* 0x0000840029057890 */ /* 0x000fe4000fffe0ff */
[----:B------:R-:W-:Y:S02]  /*3350*/  UIADD3 UR4, UPT, UPT, UR41, 0x20400, URZ ;  /* 0x0002040029047890 */ /* 0x000fe4000fffe0ff */
[----:B---3--:R-:W-:Y:S01]  /*3360*/  UIADD3 UR6, UPT, UPT, UR6, 0x7f, URZ ;  /* 0x0000007f06067890 */ /* 0x008fe2000fffe0ff */
[----:B-1----:R-:W1:Y:S01]  /*3370*/  LDS R0, [UR41+0x130] ;  /* 0x00013029ff007984 */ /* 0x002e620008000800 */
[----:B------:R-:W-:Y:S02]  /*3380*/  USHF.R.U32.HI UR5, URZ, 0x4, UR5 ;  /* 0x00000004ff057899 */ /* 0x000fe40008011605 */
[----:B------:R-:W-:Y:S02]  /*3390*/  USHF.R.S32.HI UR47, URZ, 0x1f, UR6 ;  /* 0x0000001fff2f7899 */ /* 0x000fe40008011406 */
[----:B------:R-:W-:-:S02]  /*33a0*/  USHF.R.U32.HI UR4, URZ, 0x4, UR4 ;  /* 0x00000004ff047899 */ /* 0x000fc40008011604 */
[----:B------:R-:W-:Y:S02]  /*33b0*/  ULEA.HI UR47, UR47, UR6, URZ, 0x7 ;  /* 0x000000062f2f7291 */ /* 0x000fe4000f8f38ff */
[----:B------:R-:W-:Y:S02]  /*33c0*/  ULOP3.LUT UR5, UR5, 0x3fff, URZ, 0xc0, !UPT ;  /* 0x00003fff05057892 */ /* 0x000fe4000f8ec0ff */
[----:B------:R-:W-:Y:S02]  /*33d0*/  USHF.R.S32.HI UR47, URZ, 0x7, UR47 ;  /* 0x00000007ff2f7899 */ /* 0x000fe4000801142f */
[----:B------:R-:W-:Y:S02]  /*33e0*/  ULOP3.LUT UR4, UR4, 0x3fff, URZ, 0xc0, !UPT ;  /* 0x00003fff04047892 */ /* 0x000fe4000f8ec0ff */
[----:B------:R-:W-:Y:S01]  /*33f0*/  UISETP.LT.AND UP0, UPT, UR47, 0x1, UPT ;  /* 0x000000012f00788c */ /* 0x000fe2000bf01270 */
[----:B------:R-:W-:Y:S01]  /*3400*/  UMOV UR60, 0x0 ;  /* 0x00000000003c7882 */ /* 0x000fe20000000000 */
[----:B------:R-:W-:-:S02]  /*3410*/  UMOV UR61, 0x8200490 ;  /* 0x08200490003d7882 */ /* 0x000fc40000000000 */
[----:B------:R-:W-:Y:S01]  /*3420*/  USEL UR64, UR47, 0x1, !UP0 ;  /* 0x000000012f407887 */ /* 0x000fe2000c000000 */
[----:B------:R-:W-:Y:S01]  /*3430*/  UMOV UR58, 0x0 ;  /* 0x00000000003a7882 */ /* 0x000fe20000000000 */
[----:B------:R-:W-:Y:S01]  /*3440*/  UMOV UR59, 0x8200490 ;  /* 0x08200490003b7882 */ /* 0x000fe20000000000 */
[----:B------:R-:W-:Y:S01]  /*3450*/  UMOV UR56, 0x0 ;  /* 0x0000000000387882 */ /* 0x000fe20000000000 */
[----:B------:R-:W-:Y:S01]  /*3460*/  UMOV UR57, 0x8200490 ;  /* 0x0820049000397882 */ /* 0x000fe20000000000 */
[----:B------:R-:W-:Y:S01]  /*3470*/  UMOV UR54, 0x0 ;  /* 0x0000000000367882 */ /* 0x000fe20000000000 */
[----:B------:R-:W-:Y:S01]  /*3480*/  UMOV UR55, 0x8200490 ;  /* 0x0820049000377882 */ /* 0x000fe20000000000 */
[----:B------:R-:W-:Y:S01]  /*3490*/  UMOV UR52, 0x0 ;  /* 0x0000000000347882 */ /* 0x000fe20000000000 */
[----:B------:R-:W-:Y:S01]  /*34a0*/  UMOV UR53, 0x8200490 ;  /* 0x0820049000357882 */ /* 0x000fe20000000000 */
[----:B------:R-:W-:Y:S02]  /*34b0*/  ULOP3.LUT UR43, UR5, 0x10000, URZ, 0xfc, !UPT ;  /* 0x00010000052b7892 */ /* 0x000fe4000f8efcff */
[----:B------:R-:W-:-:S02]  /*34c0*/  ULOP3.LUT UR44, UR4, 0x10000, URZ, 0xfc, !UPT ;  /* 0x00010000042c7892 */ /* 0x000fc4000f8efcff */
[----:B------:R-:W-:Y:S02]  /*34d0*/  UIADD3 UR64, UPT, UPT, -UR64, URZ, URZ ;  /* 0x000000ff40407290 */ /* 0x000fe4000fffe1ff */
[----:B----4-:R-:W-:Y:S01]  /*34e0*/  UISETP.GE.AND UP4, UPT, UR7, 0x1, UPT ;  /* 0x000000010700788c */ /* 0x010fe2000bf86270 */
[----:B------:R-:W-:Y:S01]  /*34f0*/  UMOV UR50, 0x0 ;  /* 0x0000000000327882 */ /* 0x000fe20000000000 */
[----:B------:R-:W-:Y:S01]  /*3500*/  UMOV UR51, 0x8200490 ;  /* 0x0820049000337882 */ /* 0x000fe20000000000 */
[----:B------:R-:W-:Y:S01]  /*3510*/  UMOV UR48, 0x0 ;  /* 0x0000000000307882 */ /* 0x000fe20000000000 */
[----:B-1----:R-:W-:Y:S01]  /*3520*/  R2UR UR65, R0 ;  /* 0x00000000004172ca */ /* 0x002fe200000e0000 */
[----:B------:R-:W-:-:S14]  /*3530*/  UMOV UR49, 0x8200490 ;  /* 0x0820049000317882 */ /* 0x000fdc0000000000 */
.L_x_65:
[----:B------:R-:W-:Y:S02]  /*3540*/  LEA R0, R10, UR41, 0x3 ;  /* 0x000000290a007c11 */ /* 0x000fe4000f8e18ff */
[----:B------:R-:W-:Y:S02]  /*3550*/  SHF.L.U32 R5, R9, 0x1f, RZ ;  /* 0x0000001f09057819 */ /* 0x000fe400000006ff */
[----:B------:R-:W-:Y:S01]  /*3560*/  PLOP3.LUT P0, PT, PT, PT, UP4, 0x80, 0x8 ;  /* 0x000000000008781c */ /* 0x000fe20003f0f048 */
[----:B------:R-:W-:Y:S01]  /*3570*/  VIADD R3, R0, 0x90 ;  /* 0x0000009000037836 */ /* 0x000fe20000000000 */
[----:B-1----:R-:W1:Y:S02]  /*3580*/  SYNCS.PHASECHK.TRANS64.TRYWAIT P1, [R0+URZ+0x80], R5 ;  /* 0x00008005000075a7 */ /* 0x002e6400080211ff */
[----:B-1-3--:R-:W-:Y:S09]  /*3590*/  @!P1 BRA `(.L_x_59) ;  /* 0x0000006400389947 */ /* 0x00aff20003800000 */
.L_x_150:
[----:B------:R-:W-:Y:S01]  /*35a0*/  LEA R4, R10, UR41, 0x4 ;  /* 0x000000290a047c11 */ /* 0x000fe2000f8e20ff */
[----:B------:R-:W-:Y:S01]  /*35b0*/  @UP4 ULEA UR4, UR39, UR41, 0x3 ;  /* 0x0000002927044291 */ /* 0x000fe2000f8e18ff */
[----:B------:R-:W-:Y:S01]  /*35c0*/  PLOP3.LUT P2, PT, PT, PT, PT, 0x80, 0x8 ;  /* 0x000000000008781c */ /* 0x000fe20003f4f070 */
[----:B------:R-:W-:Y:S01]  /*35d0*/  ULEA UR45, UR46, UR41, 0x3 ;  /* 0x000000292e2d7291 */ /* 0x000fe2000f8e18ff */
[----:B------:R-:W-:Y:S01]  /*35e0*/  PRMT R3, RZ, 0x654, R3 ;  /* 0x00000654ff037816 */ /* 0x000fe20000000003 */
[----:B------:R-:W-:Y:S01]  /*35f0*/  ULEA UR36, UR46, UR65, 0x7 ;  /* 0x000000412e247291 */ /* 0x000fe2000f8e38ff */
[----:B-1----:R-:W1:Y:S01]  /*3600*/  LDS.128 R4, [R4+0x110] ;  /* 0x0001100004047984 */ /* 0x002e620000000c00 */
[----:B------:R-:W-:Y:S02]  /*3610*/  @P0 SHF.L.U32 R2, R8, 0x1f, RZ ;  /* 0x0000001f08020819 */ /* 0x000fe400000006ff */
[----:B------:R-:W-:Y:S01]  /*3620*/  SHF.L.U32 R0, R11, 0x1f, RZ ;  /* 0x0000001f0b007819 */ /* 0x000fe200000006ff */
[----:B------:R-:W-:Y:S01]  /*3630*/  @!PT LDS RZ, [RZ] ;  /* 0x00000000fffff984 */ /* 0x000fe20000000800 */
[----:B------:R-:W-:Y:S01]  /*3640*/  @!PT LDS RZ, [RZ] ;  /* 0x00000000fffff984 */ /* 0x000fe20000000800 */
[----:B------:R-:W-:Y:S01]  /*3650*/  @!PT LDS RZ, [RZ] ;  /* 0x00000000fffff984 */ /* 0x000fe20000000800 */
[----:B------:R-:W-:Y:S01]  /*3660*/  @!PT LDS RZ, [RZ] ;  /* 0x00000000fffff984 */ /* 0x000fe20000000800 */
[----:B------:R2:W-:Y:S06]  /*3670*/  MEMBAR.ALL.CTA ;  /* 0x0000000000007992 */ /* 0x0005ec0000008000 */
[----:B--2---:R-:W2:Y:S02]  /*3680*/  FENCE.VIEW.ASYNC.S ;  /* 0x00000000000073c6 */ /* 0x004ea40000000000 */
[----:B--2---:R2:W-:Y:S01]  /*3690*/  SYNCS.ARRIVE.TRANS64.RED.A1T0 RZ, [R3+URZ], RZ ;  /* 0x000000ff03ff79a7 */ /* 0x0045e200081004ff */
[----:B------:R2:W3:Y:S01]  /*36a0*/  @P0 SYNCS.PHASECHK.TRANS64.TRYWAIT P2, [UR4], R2 ;  /* 0x00000002ff0005a7 */ /* 0x0004e20008041104 */
[----:B-1----:R-:W-:Y:S01]  /*36b0*/  LOP3.LUT P1, RZ, R6, 0x1, RZ, 0xc0, !PT ;  /* 0x0000000106ff7812 */ /* 0x002fe2000782c0ff */
[----:B------:R-:W1:Y:S02]  /*36c0*/  SYNCS.PHASECHK.TRANS64.TRYWAIT P0, [UR45+0xc0], R0 ;  /* 0x0000c000ff0075a7 */ /* 0x000e64000800112d */
[----:B-123--:R-:W-:Y:S10]  /*36d0*/  @!P0 BRA `(.L_x_60) ;  /* 0x0000006000fc8947 */ /* 0x00eff40003800000 */
.L_x_152:
[----:B------:R-:W-:Y:S01]  /*36e0*/  IADD3 R10, PT, PT, R10, 0x1, RZ ;  /* 0x000000010a0a7810 */ /* 0x000fe20007ffe0ff */
[----:B------:R-:W-:Y:S06]  /*36f0*/  BRA.U !UP4, `(.L_x_61) ;  /* 0x000000050c107547 */ /* 0x000fec000b800000 */
[----:B------:R-:W-:Y:S01]  /*3700*/  UPLOP3.LUT UP2, UPT, UPT, UPT, UPT, 0x40, 0x4 ;  /* 0x000000000004789c */ /* 0x000fe20003f4e870 */
[----:B------:R-:W-:Y:S01]  /*3710*/  UMOV UR38, UR64 ;  /* 0x0000004000267c82 */ /* 0x000fe20008000000 */
[----:B------:R-:W-:Y:S01]  /*3720*/  UMOV UR37, UR47 ;  /* 0x0000002f00257c82 */ /* 0x000fe20008000000 */
[----:B------:R-:W-:-:S08]  /*3730*/  UMOV UR5, UR39 ;  /* 0x0000002700057c82 */ /* 0x000fd00008000000 */
.L_x_64:
[----:B------:R-:W-:Y:S02]  /*3740*/  UIADD3 UR38, UPT, UPT, UR38, 0x1, URZ ;  /* 0x0000000126267890 */ /* 0x000fe4000fffe0ff */
[----:B------:R-:W-:Y:S02]  /*3750*/  ULEA UR7, UR5, UR41, 0x3 ;  /* 0x0000002905077291 */ /* 0x000fe4000f8e18ff */
[----:B------:R-:W-:Y:S01]  /*3760*/  UISETP.NE.AND UP3, UPT, UR38, URZ, UPT ;  /* 0x000000ff2600728c */ /* 0x000fe2000bf65270 */
[----:B--23--:R-:W-:Y:S10]  /*3770*/  @P2 BRA `(.L_x_62) ;  /* 0x00000000000c2947 */ /* 0x00cff40003800000 */
[----:B-1----:R-:W-:Y:S04]  /*3780*/  SHF.L.U32 R3, R8, 0x1f, RZ ;  /* 0x0000001f08037819 */ /* 0x002fe800000006ff */
[----:B------:R-:W1:Y:S02]  /*3790*/  SYNCS.PHASECHK.TRANS64.TRYWAIT P0, [UR7], R3 ;  /* 0x00000003ff0075a7 */ /* 0x000e640008001107 */
[----:B-1----:R-:W-:Y:S05]  /*37a0*/  @!P0 BRA `(.L_x_63) ;  /* 0x0000006000e08947 */ /* 0x002fea0003800000 */
.L_x_62:
[----:B------:R-:W-:Y:S01]  /*37b0*/  UISETP.NE.AND UP0, UPT, UR37, 0x1, UPT ;  /* 0x000000012500788c */ /* 0x000fe2000bf05270 */
[----:B------:R-:W-:Y:S01]  /*37c0*/  PLOP3.LUT P2, PT, PT, PT, PT, 0x80, 0x8 ;  /* 0x000000000008781c */ /* 0x000fe20003f4f070 */
[----:B------:R-:W-:Y:S02]  /*37d0*/  UIADD3 UR4, UPT, UPT, UR5, 0x1, URZ ;  /* 0x0000000105047890 */ /* 0x000fe4000fffe0ff */
[----:B------:R-:W-:Y:S02]  /*37e0*/  UIADD3 UR40, UPT, UPT, UR7, 0x18, URZ ;  /* 0x0000001807287890 */ /* 0x000fe4000fffe0ff */
[----:B------:R-:W-:Y:S01]  /*37f0*/  UISETP.NE.AND UP1, UPT, UR4, 0x3, UPT ;  /* 0x000000030400788c */ /* 0x000fe2000bf25270 */
[----:B------:R-:W-:Y:S01]  /*3800*/  PLOP3.LUT P0, PT, PT, PT, UP0, 0x80, 0x8 ;  /* 0x000000000008781c */ /* 0x000fe20003f0f008 */
[----:B------:R-:W-:Y:S02]  /*3810*/  UIADD3 UR37, UPT, UPT, UR37, -0x1, URZ ;  /* 0xffffffff25257890 */ /* 0x000fe4000fffe0ff */
[----:B------:R-:W-:Y:S02]  /*3820*/  USEL UR6, URZ, 0x1, UP1 ;  /* 0x00000001ff067887 */ /* 0x000fe40008800000 */
[----:B------:R-:W-:Y:S01]  /*3830*/  USEL UR39, UR4, URZ, UP1 ;  /* 0x000000ff04277287 */ /* 0x000fe20008800000 */
[----:B------:R-:W-:Y:S01]  /*3840*/  UMOV UR7, 0x40004040 ;  /* 0x4000404000077882 */ /* 0x000fe20000000000 */
[----:B------:R-:W-:Y:S02]  /*3850*/  UMOV UR35, 0x40004040 ;  /* 0x4000404000237882 */ /* 0x000fe40000000000 */
[----:B------:R-:W-:Y:S01]  /*3860*/  @UP0 ULEA UR4, UR39, UR41, 0x3 ;  /* 0x0000002927040291 */ /* 0x000fe2000f8e18ff */
[----:B------:R-:W-:Y:S01]  /*3870*/  LOP3.LUT R8, R8, UR6, RZ, 0x3c, !PT ;  /* 0x0000000608087c12 */ /* 0x000fe2000f8e3cff */
[----:B------:R-:W-:Y:S01]  /*3880*/  ULEA UR6, UR5, UR44, 0xb ;  /* 0x0000002c05067291 */ /* 0x000fe2000f8e58ff */
[----:B------:R-:W-:Y:S02]  /*3890*/  UMOV UR33, 0x40004040 ;  /* 0x4000404000217882 */ /* 0x000fe40000000000 */
[----:B-1----:R-:W-:Y:S01]  /*38a0*/  @P0 SHF.L.U32 R0, R8, 0x1f, RZ ;  /* 0x0000001f08000819 */ /* 0x002fe200000006ff */
[----:B------:R-:W-:Y:S02]  /*38b0*/  UIADD3 UR34, UPT, UPT, UR6, 0x2, URZ ;  /* 0x0000000206227890 */ /* 0x000fe4000fffe0ff */
[----:B------:R-:W-:Y:S01]  /*38c0*/  UIADD3 UR30, UPT, UPT, UR6, 0x4, URZ ;  /* 0x00000004061e7890 */ /* 0x000fe2000fffe0ff */
[----:B------:R2:W3:Y:S01]  /*38d0*/  @P0 SYNCS.PHASECHK.TRANS64.TRYWAIT P2, [UR4], R0 ;  /* 0x00000000ff0005a7 */ /* 0x0004e20008041104 */
[----:B------:R-:W-:Y:S02]  /*38e0*/  ULEA UR4, UR5, UR43, 0xb ;  /* 0x0000002b05047291 */ /* 0x000fe4000f8e58ff */
[----:B------:R-:W-:Y:S02]  /*38f0*/  UIADD3 UR26, UPT, UPT, UR6, 0x6, URZ ;  /* 0x00000006061a7890 */ /* 0x000fe4000fffe0ff */
        /* <DEDUP_REMOVED lines=10> */
[----:B------:R-:W-:Y:S01]  /*39a0*/  UIADD3 UR8, UPT, UPT, UR4, 0x406, URZ ;  /* 0x0000040604087890 */ /* 0x000fe2000fffe0ff */
[----:B------:R-:W-:Y:S01]  /*39b0*/  UMOV UR5, 0x40004040 ;  /* 0x4000404000057882 */ /* 0x000fe20000000000 */
[----:B------:R-:W-:Y:S01]  /*39c0*/  UMOV UR31, 0x40004040 ;  /* 0x40004040001f7882 */ /* 0x000fe20000000000 */
[----:B------:R1:W-:Y:S01]  /*39d0*/  UTCHMMA gdesc[UR4], gdesc[UR6], tmem[UR36], tmem[UR62], idesc[UR63], UP2 ;  /* 0x00ff3e06040075ea */ /* 0x0003e20009000024 */
[----:B------:R-:W-:Y:S01]  /*39e0*/  UPLOP3.LUT UP2, UPT, UPT, UPT, UPT, 0x80, 0x8 ;  /* 0x000000000008789c */ /* 0x000fe20003f4f070 */
[----:B------:R2:W-:Y:S01]  /*39f0*/  UTCHMMA gdesc[UR32], gdesc[UR34], tmem[UR36], tmem[UR60], idesc[UR61], UPT ;  /* 0x00ff3c22200075ea */ /* 0x0005e2000b800024 */
[----:B------:R-:W-:Y:S01]  /*3a00*/  UMOV UR29, 0x40004040 ;  /* 0x40004040001d7882 */ /* 0x000fe20000000000 */
[----:B------:R-:W-:Y:S01]  /*3a10*/  UMOV UR27, 0x40004040 ;  /* 0x40004040001b7882 */ /* 0x000fe20000000000 */
        /* <DEDUP_REMOVED lines=12> */
[----:B------:R-:W-:Y:S01]  /*3ae0*/  UMOV UR9, 0x40004040 ;  /* 0x4000404000097882 */ /* 0x000fe20000000000 */
[----:B------:R2:W-:Y:S01]  /*3af0*/  UTCHMMA gdesc[UR12], gdesc[UR14], tmem[UR36], tmem[UR50], idesc[UR51], UPT ;  /* 0x00ff320e0c0075ea */ /* 0x0005e2000b800024 */
[----:B------:R2:W-:Y:S01]  /*3b00*/  UTCHMMA gdesc[UR8], gdesc[UR10], tmem[UR36], tmem[UR48], idesc[UR49], UPT ;  /* 0x00ff300a080075ea */ /* 0x0005e2000b800024 */
[----:B------:R2:W-:Y:S01]  /*3b10*/  UTCBAR.MULTICAST [UR40], URZ, UR42 ;  /* 0x000000ff280073e9 */ /* 0x0005e2000800082a */
[----:B-1----:R-:W-:Y:S01]  /*3b20*/  UMOV UR5, UR39 ;  /* 0x0000002700057c82 */ /* 0x002fe20008000000 */
[----:B------:R-:W-:Y:S05]  /*3b30*/  BRA.U UP3, `(.L_x_64) ;  /* 0xfffffffd03007547 */ /* 0x000fea000b83ffff */
.L_x_61:
[----:B------:R-:W-:Y:S01]  /*3b40*/  UIADD3 UR4, UPT, UPT, UR46, 0x1, URZ ;  /* 0x000000012e047890 */ /* 0x000fe2000fffe0ff */
[C---:B------:R-:W-:Y:S01]  /*3b50*/  ISETP.NE.AND P0, PT, R10.reuse, 0x2, PT ;  /* 0x000000020a00780c */ /* 0x040fe20003f05270 */
[----:B------:R-:W-:Y:S02]  /*3b60*/  UIADD3 UR5, UPT, UPT, UR45, 0xa0, URZ ;  /* 0x000000a02d057890 */ /* 0x000fe4000fffe0ff */
[----:B------:R-:W-:Y:S01]  /*3b70*/  UISETP.NE.AND UP0, UPT, UR4, 0x4, UPT ;  /* 0x000000040400788c */ /* 0x000fe2000bf05270 */
[----:B-12---:R-:W-:Y:S02]  /*3b80*/  SEL R0, RZ, 0x1, P0 ;  /* 0x00000001ff007807 */ /* 0x006fe40000000000 */
[----:B------:R-:W-:Y:S01]  /*3b90*/  SEL R10, R10, RZ, P0 ;  /* 0x000000ff0a0a7207 */ /* 0x000fe20000000000 */
[----:B------:R-:W-:Y:S01]  /*3ba0*/  USEL UR6, URZ, 0x1, UP0 ;  /* 0x00000001ff067887 */ /* 0x000fe20008000000 */
[----:B------:R-:W-:Y:S01]  /*3bb0*/  LOP3.LUT R9, R9, R0, RZ, 0x3c, !PT ;  /* 0x0000000009097212 */ /* 0x000fe200078e3cff */
[----:B------:R-:W-:Y:S01]  /*3bc0*/  USEL UR46, UR4, URZ, UP0 ;  /* 0x000000ff042e7287 */ /* 0x000fe20008000000 */
[----:B------:R1:W-:Y:S03]  /*3bd0*/  UTCBAR [UR5], URZ ;  /* 0x000000ff050073e9 */ /* 0x0003e600080000ff */
[----:B------:R-:W-:Y:S01]  /*3be0*/  LOP3.LUT R11, R11, UR6, RZ, 0x3c, !PT ;  /* 0x000000060b0b7c12 */ /* 0x000fe2000f8e3cff */
[----:B------:R-:W-:Y:S07]  /*3bf0*/  @P1 BRA `(.L_x_65) ;  /* 0xfffffff800501947 */ /* 0x000fee000383ffff */
[----:B------:R-:W2:Y:S01]  /*3c00*/  S2UR UR8, SR_CgaCtaId ;  /* 0x00000000000879c3 */ /* 0x000ea20000008800 */
[----:B------:R-:W-:Y:S01]  /*3c10*/  ELECT P0, URZ, PT ;  /* 0x0000000000ff782f */ /* 0x000fe20003800000 */
[----:B------:R-:W-:Y:S01]  /*3c20*/  IMAD.MOV.U32 R0, RZ, RZ, 0x1 ;  /* 0x00000001ff007424 */ /* 0x000fe200078e00ff */
[----:B------:R-:W-:Y:S01]  /*3c30*/  UIADD3 UR41, UPT, UPT, UR41, 0xc0, URZ ;  /* 0x000000c029297890 */ /* 0x000fe2000fffe0ff */
[----:B------:R-:W-:Y:S01]  /*3c40*/  SHF.L.U32 R3, R11, 0x1f, RZ ;  /* 0x0000001f0b037819 */ /* 0x000fe200000006ff */
[----:B------:R-:W-:-:S03]  /*3c50*/  UMOV UR4, 0x40 ;  /* 0x0000004000047882 */ /* 0x000fc60000000000 */
[----:B------:R-:W-:Y:S01]  /*3c60*/  UVIRTCOUNT.DEALLOC.SMPOOL 0x80 ;  /* 0x000000800000784c */ /* 0x000fe20000000000 */
[----:B--2---:R-:W-:Y:S02]  /*3c70*/  ULEA UR8, UR8, UR4, 0x18 ;  /* 0x0000000408087291 */ /* 0x004fe4000f8ec0ff */
[----:B------:R-:W-:-:S07]  /*3c80*/  ULEA UR4, UR46, UR41, 0x3 ;  /* 0x000000292e047291 */ /* 0x000fce000f8e18ff */
[----:B------:R2:W-:Y:S02]  /*3c90*/  @P0 STS.U8 [UR8+0x1c], R0 ;  /* 0x00001c00ff000988 */ /* 0x0005e40008000008 */
[----:B------:R-:W4:Y:S02]  /*3ca0*/  SYNCS.PHASECHK.TRANS64.TRYWAIT P0, [UR4], R3 ;  /* 0x00000003ff0075a7 */ /* 0x000f240008001104 */
[----:B--2-4-:R-:W-:Y:S05]  /*3cb0*/  @!P0 BRA `(.L_x_66) ;  /* 0x0000005c00b48947 */ /* 0x014fea0003800000 */
.L_x_155:
[----:B------:R-:W-:-:S04]  /*3cc0*/  UIADD3 UR4, UPT, UPT, UR46, 0x1, URZ ;  /* 0x000000012e047890 */ /* 0x000fc8000fffe0ff */
[----:B------:R-:W-:-:S04]  /*3cd0*/  UISETP.NE.AND UP0, UPT, UR4, 0x4, UPT ;  /* 0x000000040400788c */ /* 0x000fc8000bf05270 */
[----:B------:R-:W-:Y:S02]  /*3ce0*/  USEL UR6, URZ, 0x1, UP0 ;  /* 0x00000001ff067887 */ /* 0x000fe40008000000 */
[----:B------:R-:W-:-:S04]  /*3cf0*/  USEL UR4, UR4, URZ, UP0 ;  /* 0x000000ff04047287 */ /* 0x000fc80008000000 */
[----:B-1----:R-:W-:Y:S01]  /*3d00*/  ULEA UR5, UR4, UR41, 0x3 ;  /* 0x0000002904057291 */ /* 0x002fe2000f8e18ff */
[----:B------:R-:W-:-:S04]  /*3d10*/  LOP3.LUT R2, R11, UR6, RZ, 0x3c, !PT ;  /* 0x000000060b027c12 */ /* 0x000fc8000f8e3cff */
[----:B--2---:R-:W-:-:S04]  /*3d20*/  SHF.L.U32 R3, R2, 0x1f, RZ ;  /* 0x0000001f02037819 */ /* 0x004fc800000006ff */
[----:B------:R-:W1:Y:S02]  /*3d30*/  SYNCS.PHASECHK.TRANS64.TRYWAIT P0, [UR5], R3 ;  /* 0x00000003ff0075a7 */ /* 0x000e640008001105 */
[----:B-1----:R-:W-:Y:S05]  /*3d40*/  @!P0 BRA `(.L_x_67) ;  /* 0x0000005c00a88947 */ /* 0x002fea0003800000 */
.L_x_157:
        /* <DEDUP_REMOVED lines=9> */
.L_x_159:
[----:B------:R-:W-:-:S04]  /*3de0*/  UIADD3 UR4, UPT, UPT, UR4, 0x1, URZ ;  /* 0x0000000104047890 */ /* 0x000fc8000fffe0ff */
[----:B------:R-:W-:-:S04]  /*3df0*/  UISETP.NE.AND UP0, UPT, UR4, 0x4, UPT ;  /* 0x000000040400788c */ /* 0x000fc8000bf05270 */
[----:B------:R-:W-:Y:S02]  /*3e00*/  USEL UR5, URZ, 0x1, UP0 ;  /* 0x00000001ff057887 */ /* 0x000fe40008000000 */
[----:B------:R-:W-:-:S04]  /*3e10*/  USEL UR4, UR4, URZ, UP0 ;  /* 0x000000ff04047287 */ /* 0x000fc80008000000 */
[----:B------:R-:W-:Y:S01]  /*3e20*/  ULEA UR4, UR4, UR41, 0x3 ;  /* 0x0000002904047291 */ /* 0x000fe2000f8e18ff */
[----:B-1----:R-:W-:-:S04]  /*3e30*/  LOP3.LUT R3, R2, UR5, RZ, 0x3c, !PT ;  /* 0x0000000502037c12 */ /* 0x002fc8000f8e3cff */
[----:B------:R-:W-:-:S04]  /*3e40*/  SHF.L.U32 R3, R3, 0x1f, RZ ;  /* 0x0000001f03037819 */ /* 0x000fc800000006ff */
[----:B------:R-:W1:Y:S02]  /*3e50*/  SYNCS.PHASECHK.TRANS64.TRYWAIT P0, [UR4], R3 ;  /* 0x00000003ff0075a7 */ /* 0x000e640008001104 */
[----:B-1----:R-:W-:Y:S05]  /*3e60*/  @!P0 BRA `(.L_x_69) ;  /* 0x0000005c00908947 */ /* 0x002fea0003800000 */
.L_x_161:
[----:B------:R-:W-:Y:S01]  /*3e70*/  NOP ;  /* 0x0000000000007918 */ /* 0x000fe20000000000 */
[----:B-1----:R-:W1:Y:S01]  /*3e80*/  LDS R0, [UR8+0x14] ;  /* 0x00001408ff007984 */ /* 0x002e620008000800 */
[----:B------:R-:W-:Y:S01]  /*3e90*/  ULOP3.LUT UR4, UR65, 0xffff, URZ, 0xc0, !UPT ;  /* 0x0000ffff41047892 */ /* 0x000fe2000f8ec0ff */
[----:B------:R-:W-:Y:S01]  /*3ea0*/  UMOV UR5, 0xffff ;  /* 0x0000ffff00057882 */ /* 0x000fe20000000000 */
[----:B------:R-:W-:Y:S02]  /*3eb0*/  UMOV UR6, 0x1 ;  /* 0x0000000100067882 */ /* 0x000fe40000000000 */
[----:B------:R-:W-:-:S04]  /*3ec0*/  USHF.R.U32.HI UR4, URZ, 0x5, UR4 ;  /* 0x00000005ff047899 */ /* 0x000fc80008011604 */
[----:B------:R-:W-:Y:S02]  /*3ed0*/  USHF.L.U32 UR5, UR5, UR4, URZ ;  /* 0x0000000405057299 */ /* 0x000fe400080006ff */
[----:B------:R-:W-:-:S04]  /*3ee0*/  USHF.L.U32 UR4, UR6, UR4, URZ ;  /* 0x0000000406047299 */ /* 0x000fc800080006ff */
[----:B-1----:R-:W-:-:S04]  /*3ef0*/  LOP3.LUT R0, R0, UR5, RZ, 0xc0, !PT ;  /* 0x0000000500007c12 */ /* 0x002fc8000f8ec0ff */
[----:B------:R-:W-:-:S13]  /*3f00*/  ISETP.NE.AND P0, PT, R0, UR5, PT ;  /* 0x0000000500007c0c */ /* 0x000fda000bf05270 */
[----:B------:R-:W-:Y:S05]  /*3f10*/  @P0 BRA `(.L_x_70) ;  /* 0x0000000000580947 */ /* 0x000fea0003800000 */
[----:B------:R-:W1:Y:S02]  /*3f20*/  LDS R0, [UR8+0x18] ;  /* 0x00001808ff007984 */ /* 0x000e640008000800 */
[----:B-1----:R-:W-:-:S04]  /*3f30*/  LOP3.LUT R0, R0, UR4, RZ, 0xc0, !PT ;  /* 0x0000000400007c12 */ /* 0x002fc8000f8ec0ff */
[----:B------:R-:W-:-:S13]  /*3f40*/  ISETP.NE.AND P0, PT, R0, UR4, PT ;  /* 0x0000000400007c0c */ /* 0x000fda000bf05270 */
[----:B------:R-:W-:Y:S05]  /*3f50*/  @P0 BRA `(.L_x_71) ;  /* 0x00000000003c0947 */ /* 0x000fea0003800000 */
[----:B------:R-:W1:Y:S01]  /*3f60*/  S2R R2, SR_LANEID ;  /* 0x0000000000027919 */ /* 0x000e620000000000 */
[----:B------:R-:W-:Y:S01]  /*3f70*/  ULOP3.LUT UR5, URZ, UR5, URZ, 0x33, !UPT ;  /* 0x00000005ff057292 */ /* 0x000fe2000f8e33ff */
[----:B------:R-:W-:Y:S01]  /*3f80*/  LOP3.LUT R4, RZ, UR4, RZ, 0x33, !PT ;  /* 0x00000004ff047c12 */ /* 0x000fe2000f8e33ff */
[----:B------:R-:W-:Y:S02]  /*3f90*/  VOTEU.ANY UR4, UPT, PT ;  /* 0x0000000000047886 */ /* 0x000fe400038e0100 */
[----:B------:R-:W-:Y:S01]  /*3fa0*/  UFLO.U32 UR4, UR4 ;  /* 0x00000004000472bd */ /* 0x000fe200080e0000 */
[----:B------:R-:W2:Y:S01]  /*3fb0*/  REDUX UR6, R4 ;  /* 0x00000000040673c4 */ /* 0x000ea20000000000 */
[----:B------:R-:W-:-:S06]  /*3fc0*/  IMAD.U32 R0, RZ, RZ, UR5 ;  /* 0x00000005ff007e24 */ /* 0x000fcc000f8e00ff */
[----:B------:R4:W-:Y:S01]  /*3fd0*/  UTCATOMSWS.AND URZ, UR5 ;  /* 0x0000000500ff79e3 */ /* 0x0009e20008000000 */
[----:B------:R-:W3:Y:S01]  /*3fe0*/  REDUX UR7, R0 ;  /* 0x00000000000773c4 */ /* 0x000ee20000000000 */
[----:B-1----:R-:W-:Y:S01]  /*3ff0*/  ISETP.EQ.U32.AND P0, PT, R2, UR4, PT ;  /* 0x0000000402007c0c */ /* 0x002fe2000bf02070 */
[----:B--2---:R-:W-:Y:S01]  /*4000*/  IMAD.U32 R2, RZ, RZ, UR6 ;  /* 0x00000006ff027e24 */ /* 0x004fe2000f8e00ff */
[----:B---3--:R-:W-:-:S11]  /*4010*/  MOV R3, UR7 ;  /* 0x0000000700037c02 */ /* 0x008fd60008000f00 */
[----:B------:R4:W-:Y:S04]  /*4020*/  @P0 ATOMS.AND RZ, [UR8+0x14], R3 ;  /* 0x00001403ffff098c */ /* 0x0009e8000a800008 */
[----:B------:R4:W-:Y:S01]  /*4030*/  @P0 ATOMS.AND RZ, [UR8+0x18], R2 ;  /* 0x00001802ffff098c */ /* 0x0009e2000a800008 */
[----:B------:R-:W-:Y:S05]  /*4040*/  BRA `(.L_x_72) ;  /* 0x0000000000147947 */ /* 0x000fea0003800000 */
.L_x_71:
[----:B------:R-:W-:Y:S02]  /*4050*/  MOV R2, 0x4070 ;  /* 0x0000407000027802 */ /* 0x000fe40000000f00 */
[----:B---3-5:R-:W-:Y:S05]  /*4060*/  CALL.REL.NOINC `($__internal_0_$__cuda_sm10x_tcgen05_guardrail_trap_col_being_dealloced_not_returned_by_alloc) ;  /* 0x0000006000787944 */ /* 0x028fea0003c00000 */
[----:B------:R-:W-:Y:S05]  /*4070*/  BRA `(.L_x_72) ;  /* 0x0000000000087947 */ /* 0x000fea0003800000 */
.L_x_70:
[----:B------:R-:W-:Y:S02]  /*4080*/  MOV R2, 0x40a0 ;  /* 0x000040a000027802 */ /* 0x000fe40000000f00 */
[----:B---3-5:R-:W-:Y:S05]  /*4090*/  CALL.REL.NOINC `($__internal_2_$__cuda_sm10x_tcgen05_guardrail_trap_unallocated_columns_being_dealloced) ;  /* 0x0000006000847944 */ /* 0x028fea0003c00000 */
.L_x_72:
[----:B------:R-:W-:Y:S01]  /*40a0*/  NOP ;  /* 0x0000000000007918 */ /* 0x000fe20000000000 */
[----:B----4-:R-:W-:Y:S05]  /*40b0*/  EXIT ;  /* 0x000000000000794d */ /* 0x010fea0003800000 */
.L_x_54:
[----:B------:R-:W-:-:S09]  /*40c0*/  UISETP.NE.OR UP0, UPT, UR17, 0x3, !UP3 ;  /* 0x000000031100788c */ /* 0x000fd2000df05670 */
[----:B------:R-:W-:Y:S05]  /*40d0*/  BRA.U UP0, `(.L_x_73) ;  /* 0x0000001100547547 */ /* 0x000fea000b800000 */
[----:B------:R-:W1:Y:S01]  /*40e0*/  LDCU UR31, c[0x0][0x370] ;  /* 0x00006e00ff1f77ac */ /* 0x000e620008000800 */
[----:B------:R-:W2:Y:S01]  /*40f0*/  LDC.64 R16, c[0x0][0x348] ;  /* 0x0000d200ff107b82 */ /* 0x000ea20000000a00 */
[----:B------:R-:W-:Y:S02]  /*4100*/  HFMA2 R13, -RZ, RZ, 0, 0 ;  /* 0x00000000ff0d7431 */ /* 0x000fe400000001ff */
[----:B------:R-:W-:Y:S01]  /*4110*/  IMAD.MOV.U32 R15, RZ, RZ, 0x1 ;  /* 0x00000001ff0f7424 */ /* 0x000fe200078e00ff */
[----:B------:R-:W1:Y:S01]  /*4120*/  LDCU.128 UR48, c[0x0][0xb10] ;  /* 0x00016200ff3077ac */ /* 0x000e620008000c00 */
[----:B------:R-:W-:Y:S01]  /*4130*/  IMAD.MOV.U32 R14, RZ, RZ, RZ ;  /* 0x000000ffff0e7224 */ /* 0x000fe200078e00ff */
[----:B------:R-:W-:Y:S01]  /*4140*/  MOV R7, 0x2000 ;  /* 0x0000200000077802 */ /* 0x000fe20000000f00 */
[----:B------:R-:W3:Y:S01]  /*4150*/  LDCU UR30, c[0x0][0x374] ;  /* 0x00006e80ff1e77ac */ /* 0x000ee20008000800 */
[----:B------:R-:W4:Y:S01]  /*4160*/  LDC.64 R2, c[0x0][0x888] ;  /* 0x00022200ff027b82 */ /* 0x000f220000000a00 */
[----:B------:R-:W3:Y:S01]  /*4170*/  LDCU UR15, c[0x0][0xb0c] ;  /* 0x00016180ff0f77ac */ /* 0x000ee20008000800 */
[----:B------:R-:W2:Y:S06]  /*4180*/  LDCU UR40, c[0x0][0xb20] ;  /* 0x00016400ff2877ac */ /* 0x000eac0008000800 */
[----:B------:R-:W4:Y:S01]  /*4190*/  LDC.64 R4, c[0x0][0x890] ;  /* 0x00022400ff047b82 */ /* 0x000f220000000a00 */
[----:B------:R-:W2:Y:S01]  /*41a0*/  LDCU UR4, c[0x0][0xb30] ;  /* 0x00016600ff0477ac */ /* 0x000ea20008000800 */
[----:B------:R-:W-:Y:S01]  /*41b0*/  UMOV UR21, 0x400 ;  /* 0x0000040000157882 */ /* 0x000fe20000000000 */
[----:B-1----:R-:W-:-:S02]  /*41c0*/  UIMAD.WIDE.U32 UR6, UR31, UR48, URZ ;  /* 0x000000301f0672a5 */ /* 0x002fc4000f8e00ff */
[----:B---3--:R-:W-:Y:S02]  /*41d0*/  UIMAD.WIDE.U32 UR8, UR30, UR51, URZ ;  /* 0x000000331e0872a5 */ /* 0x008fe4000f8e00ff */
[----:B------:R-:W-:Y:S02]  /*41e0*/  ULEA UR21, UR47, UR21, 0x18 ;  /* 0x000000152f157291 */ /* 0x000fe4000f8ec0ff */
[----:B------:R-:W-:Y:S02]  /*41f0*/  UPLOP3.LUT UP3, UPT, UPT, UPT, UPT, 0x40, 0x4 ;  /* 0x000000000004789c */ /* 0x000fe40003f6e870 */
[----:B------:R-:W-:Y:S01]  /*4200*/  UIADD3 UR37, UPT, UPT, UR21, 0x48, URZ ;  /* 0x0000004815257890 */ /* 0x000fe2000fffe0ff */
[----:B------:R-:W-:Y:S01]  /*4210*/  UMOV UR6, UR7 ;  /* 0x0000000700067c82 */ /* 0x000fe20008000000 */
[----:B------:R-:W-:Y:S01]  /*4220*/  UMOV UR38, UR9 ;  /* 0x0000000900267c82 */ /* 0x000fe20008000000 */
[----:B------:R-:W-:Y:S02]  /*4230*/  UISETP.GE.AND UP0, UPT, UR42, 0x1, UPT ;  /* 0x000000012a00788c */ /* 0x000fe4000bf06270 */
[----:B------:R-:W-:Y:S01]  /*4240*/  UISETP.NE.AND UP4, UPT, UR42, 0x1, UPT ;  /* 0x000000012a00788c */ /* 0x000fe2000bf85270 */
[----:B------:R-:W1:Y:S01]  /*4250*/  LDCU.64 UR22, c[0x0][0xb28] ;  /* 0x00016500ff1677ac */ /* 0x000e620008000a00 */
[----:B------:R-:W-:-:S02]  /*4260*/  UISETP.NE.AND UP6, UPT, UR15, 0x1, UPT ;  /* 0x000000010f00788c */ /* 0x000fc4000bfc5270 */
[----:B------:R-:W-:Y:S02]  /*4270*/  UISETP.NE.AND UP5, UPT, UR50, 0x1, UPT ;  /* 0x000000013200788c */ /* 0x000fe4000bfa5270 */
[----:B------:R-:W-:Y:S02]  /*4280*/  UIADD3 UR33, UPT, UPT, UR21, 0x30, URZ ;  /* 0x0000003015217890 */ /* 0x000fe4000fffe0ff */
[----:B------:R-:W-:Y:S02]  /*4290*/  UIADD3 UR25, UPT, UPT, UR21, 0x38, URZ ;  /* 0x0000003815197890 */ /* 0x000fe4000fffe0ff */
[----:B------:R-:W-:Y:S02]  /*42a0*/  UIADD3 UR17, UPT, UPT, UR21, 0x40, URZ ;  /* 0x0000004015117890 */ /* 0x000fe4000fffe0ff */
[----:B------:R-:W-:Y:S02]  /*42b0*/  UPRMT UR37, UR47, 0x654, UR37 ;  /* 0x000006542f257896 */ /* 0x000fe40008000025 */
[----:B------:R-:W-:-:S02]  /*42c0*/  USHF.R.U32.HI UR39, URZ, UR49, UR6 ;  /* 0x00000031ff277299 */ /* 0x000fc40008011606 */
[----:B--2---:R-:W-:Y:S02]  /*42d0*/  USHF.R.U32.HI UR38, URZ, UR40, UR38 ;  /* 0x00000028ff267299 */ /* 0x004fe40008011626 */
[----:B------:R-:W-:-:S11]  /*42e0*/  UISETP.NE.AND UP2, UPT, UR4, 0x1, UPT ;  /* 0x000000010400788c */ /* 0x000fd6000bf45270 */
.L_x_84:
[C---:B------:R-:W-:Y:S02]  /*42f0*/  LEA R12, R14.reuse, UR21, 0x3 ;  /* 0x000000150e0c7c11 */ /* 0x040fe4000f8e18ff */
[----:B------:R-:W-:Y:S02]  /*4300*/  SHF.L.U32 R9, R13, 0x1f, RZ ;  /* 0x0000001f0d097819 */ /* 0x000fe400000006ff */
[----:B------:R-:W-:Y:S02]  /*4310*/  LEA R10, R14, UR21, 0x4 ;  /* 0x000000150e0a7c11 */ /* 0x000fe4000f8e20ff */
[----:B--2---:R-:W2:Y:S02]  /*4320*/  SYNCS.PHASECHK.TRANS64.TRYWAIT P0, [R12+URZ+0x80], R9 ;  /* 0x000080090c0075a7 */ /* 0x004ea400080011ff */
[----:B--2---:R-:W-:Y:S05]  /*4330*/  @!P0 BRA `(.L_x_74) ;  /* 0x0000005800748947 */ /* 0x004fea0003800000 */
.L_x_162:
[----:B--2---:R-:W2:Y:S01]  /*4340*/  LDS.128 R8, [R10+0x110] ;  /* 0x000110000a087984 */ /* 0x004ea20000000c00 */
[----:B------:R-:W-:Y:S01]  /*4350*/  UISETP.GE.AND UP0, UPT, UR42, 0x1, UPT ;  /* 0x000000012a00788c */ /* 0x000fe2000bf06270 */
[----:B------:R-:W-:Y:S01]  /*4360*/  @!PT LDS RZ, [RZ] ;  /* 0x00000000fffff984 */ /* 0x000fe20000000800 */
[----:B------:R-:W-:Y:S01]  /*4370*/  @!PT LDS RZ, [RZ] ;  /* 0x00000000fffff984 */ /* 0x000fe20000000800 */
[----:B------:R-:W-:Y:S01]  /*4380*/  @!PT LDS RZ, [RZ] ;  /* 0x00000000fffff984 */ /* 0x000fe20000000800 */
[----:B------:R-:W-:Y:S01]  /*4390*/  @!PT LDS RZ, [RZ] ;  /* 0x00000000fffff984 */ /* 0x000fe20000000800 */
[----:B------:R3:W-:Y:S06]  /*43a0*/  MEMBAR.ALL.CTA ;  /* 0x0000000000007992 */ /* 0x0007ec0000008000 */
[----:B---3--:R-:W3:Y:S01]  /*43b0*/  FENCE.VIEW.ASYNC.S ;  /* 0x00000000000073c6 */ /* 0x008ee20000000000 */
[----:B--2---:R-:W-:Y:S11]  /*43c0*/  LOP3.LUT P0, RZ, R10, 0x1, RZ, 0xc0, !PT ;  /* 0x000000010aff7812 */ /* 0x004ff6000780c0ff */
[----:B------:R-:W-:Y:S02]  /*43d0*/  @!UPT UIADD3 URZ, UPT, UPT, URZ, URZ, URZ ;  /* 0x000000fffffff290 */ /* 0x000fe4000fffe0ff */
[----:B---3--:R-:W-:Y:S01]  /*43e0*/  VOTEU.ANY UP1, P0 ;  /* 0x0000000000ff7886 */ /* 0x008fe20000020100 */
[----:B------:R-:W-:Y:S11]  /*43f0*/  PLOP3.LUT P0, PT, PT, PT, UP1, 0x80, 0x8 ;  /* 0x000000000008781c */ /* 0x000ff60003f0f018 */
[----:B------:R-:W-:Y:S02]  /*4400*/  @!UPT UIADD3 URZ, UPT, UPT, URZ, URZ, URZ ;  /* 0x000000fffffff290 */ /* 0x000fe4000fffe0ff */
[----:B------:R-:W-:Y:S02]  /*4410*/  @P0 SHF.R.U32.HI R0, RZ, 0x10, R9 ;  /* 0x00000010ff000819 */ /* 0x000fe40000011609 */
[----:B------:R-:W-:Y:S02]  /*4420*/  @P0 MOV R6, R8 ;  /* 0x0000000800060202 */ /* 0x000fe40000000f00 */
[----:B------:R-:W-:Y:S01]  /*4430*/  @P0 R2UR UR4, R0 ;  /* 0x00000000000402ca */ /* 0x000fe200000e0000 */
[----:B------:R-:W-:Y:S01]  /*4440*/  VIADD R0, R12, 0x90 ;  /* 0x000000900c007836 */ /* 0x000fe20000000000 */
[----:B------:R-:W-:Y:S02]  /*4450*/  @P0 LOP3.LUT R8, R9, 0xffff, RZ, 0xc0, !PT ;  /* 0x0000ffff09080812 */ /* 0x000fe400078ec0ff */
[----:B------:R-:W-:Y:S02]  /*4460*/  @P0 R2UR UR6, R6 ;  /* 0x00000000060602ca */ /* 0x000fe400000e0000 */
[----:B------:R-:W-:Y:S02]  /*4470*/  PRMT R0, RZ, 0x654, R0 ;  /* 0x00000654ff007816 */ /* 0x000fe40000000000 */
[----:B------:R-:W-:Y:S02]  /*4480*/  @P0 R2UR UR5, R8 ;  /* 0x00000000080502ca */ /* 0x000fe400000e0000 */
[----:B------:R2:W-:Y:S03]  /*4490*/  SYNCS.ARRIVE.TRANS64.RED.A1T0 RZ, [R0+URZ], RZ ;  /* 0x000000ff00ff79a7 */ /* 0x0005e600081004ff */
[----:B------:R-:W-:Y:S04]  /*44a0*/  @UP1 UMOV UR29, UR4 ;  /* 0x00000004001d1c82 */ /* 0x000fe80008000000 */
[----:B------:R-:W-:Y:S04]  /*44b0*/  @UP1 UMOV UR14, UR6 ;  /* 0x00000006000e1c82 */ /* 0x000fe80008000000 */
[----:B------:R-:W-:Y:S01]  /*44c0*/  @UP1 UMOV UR13, UR5 ;  /* 0x00000005000d1c82 */ /* 0x000fe20008000000 */
[----:B------:R-:W-:Y:S05]  /*44d0*/  BRA.U !UP0, `(.L_x_75) ;  /* 0x0000000108a47547 */ /* 0x000fea000b800000 */
[----:B------:R-:W-:Y:S02]  /*44e0*/  UIMAD.WIDE.U32 UR18, UR13, UR51, URZ ;  /* 0x000000330d1272a5 */ /* 0x000fe4000f8e00ff */
[----:B------:R-:W-:Y:S02]  /*44f0*/  UIMAD.WIDE.U32 UR26, UR14, UR48, URZ ;  /* 0x000000300e1a72a5 */ /* 0x000fe4000f8e00ff */
[----:B------:R-:W-:Y:S02]  /*4500*/  USEL UR4, UR30, UR38, !UP5 ;  /* 0x000000261e047287 */ /* 0x000fe4000e800000 */
[----:B------:R-:W-:Y:S02]  /*4510*/  USEL UR7, UR31, UR39, !UP6 ;  /* 0x000000271f077287 */ /* 0x000fe4000f000000 */
[----:B-1----:R-:W-:Y:S02]  /*4520*/  UIMAD.WIDE.U32 UR8, UR4, UR22, URZ ;  /* 0x00000016040872a5 */ /* 0x002fe4000f8e00ff */
[----:B------:R-:W-:Y:S01]  /*4530*/  UIMAD.WIDE.U32 UR10, UR7, UR22, URZ ;  /* 0x00000016070a72a5 */ /* 0x000fe2000f8e00ff */
[----:B------:R-:W-:Y:S02]  /*4540*/  UMOV UR5, UR19 ;  /* 0x0000001300057c82 */ /* 0x000fe40008000000 */
[----:B------:R-:W-:Y:S03]  /*4550*/  USHF.R.U32.HI UR6, URZ, UR40, UR5 ;  /* 0x00000028ff067299 */ /* 0x000fe60008011605 */
[----:B------:R-:W-:Y:S01]  /*4560*/  UMOV UR5, UR27 ;  /* 0x0000001b00057c82 */ /* 0x000fe20008000000 */
[----:B------:R-:W-:Y:S02]  /*4570*/  USEL UR6, UR13, UR6, !UP5 ;  /* 0x000000060d067287 */ /* 0x000fe4000e800000 */
[----:B------:R-:W-:Y:S03]  /*4580*/  USHF.R.U32.HI UR12, URZ, UR49, UR5 ;  /* 0x00000031ff0c7299 */ /* 0x000fe60008011605 */
[----:B------:R-:W-:Y:S02]  /*4590*/  UMOV UR5, UR9 ;  /* 0x0000000900057c82 */ /* 0x000fe40008000000 */
[----:B------:R-:W-:Y:S03]  /*45a0*/  @UP4 USHF.R.U32.HI UR4, URZ, UR23, UR5 ;  /* 0x00000017ff044299 */ /* 0x000fe60008011605 */
[----:B------:R-:W-:Y:S01]  /*45b0*/  UMOV UR5, UR11 ;  /* 0x0000000b00057c82 */ /* 0x000fe20008000000 */
[----:B------:R-:W-:Y:S02]  /*45c0*/  UIMAD UR4, UR42, UR4, URZ ;  /* 0x000000042a0472a4 */ /* 0x000fe4000f8e02ff */
[----:B------:R-:W-:Y:S02]  /*45d0*/  @UP4 USHF.R.U32.HI UR7, URZ, UR23, UR5 ;  /* 0x00000017ff074299 */ /* 0x000fe40008011605 */
[----:B------:R-:W-:Y:S02]  /*45e0*/  UIMAD.WIDE.U32 UR10, UR6, UR22, URZ ;  /* 0x00000016060a72a5 */ /* 0x000fe4000f8e00ff */
[----:B------:R-:W-:Y:S02]  /*45f0*/  USEL UR5, UR14, UR12, !UP6 ;  /* 0x0000000c0e057287 */ /* 0x000fe4000f000000 */
[----:B------:R-:W-:Y:S02]  /*4600*/  UIMAD UR8, UR42, UR7, URZ ;  /* 0x000000072a0872a4 */ /* 0x000fe4000f8e02ff */
[----:B------:R-:W-:Y:S03]  /*4610*/  UISETP.GE.AND UP0, UPT, UR6, UR4, UPT ;  /* 0x000000040600728c */ /* 0x000fe6000bf06270 */
[----:B------:R-:W-:Y:S01]  /*4620*/  UMOV UR4, UR11 ;  /* 0x0000000b00047c82 */ /* 0x000fe20008000000 */
[----:B------:R-:W-:Y:S02]  /*4630*/  UISETP.GE.OR UP0, UPT, UR5, UR8, UP0 ;  /* 0x000000080500728c */ /* 0x000fe40008706670 */
[----:B------:R-:W-:Y:S02]  /*4640*/  USHF.R.U32.HI UR4, URZ, UR23, UR4 ;  /* 0x00000017ff047299 */ /* 0x000fe40008011604 */
[----:B------:R-:W-:Y:S02]  /*4650*/  UIMAD.WIDE.U32 UR8, UR5, UR22, URZ ;  /* 0x00000016050872a5 */ /* 0x000fe4000f8e00ff */
[----:B------:R-:W-:Y:S04]  /*4660*/  USEL UR10, UR6, UR4, !UP4 ;  /* 0x00000004060a7287 */ /* 0x000fe8000e000000 */
[----:B------:R-:W-:Y:S01]  /*4670*/  UIADD3 UR11, UPT, UPT, -UR10, URZ, URZ ;  /* 0x000000ff0a0b7290 */ /* 0x000fe2000fffe1ff */
[----:B------:R-:W-:Y:S02]  /*4680*/  @!UP0 UMOV UR4, UR9 ;  /* 0x0000000900048c82 */ /* 0x000fe40008000000 */
[----:B------:R-:W-:Y:S02]  /*4690*/  @!UP0 USHF.R.U32.HI UR4, URZ, UR23, UR4 ;  /* 0x00000017ff048299 */ /* 0x000fe40008011604 */
[----:B------:R-:W-:Y:S02]  /*46a0*/  UIMAD UR8, UR42, UR11, UR6 ;  /* 0x0000000b2a0872a4 */ /* 0x000fe4000f8e0206 */
[----:B------:R-:W-:Y:S04]  /*46b0*/  @!UP0 USEL UR4, UR5, UR4, !UP4 ;  /* 0x0000000405048287 */ /* 0x000fe8000e000000 */
[----:B------:R-:W-:Y:S02]  /*46c0*/  @!UP0 UIMAD UR8, UR7, UR8, UR4 ;  /* 0x00000008070882a4 */ /* 0x000fe4000f8e0204 */
[----:B------:R-:W-:Y:S02]  /*46d0*/  @!UP0 UIADD3 UR9, UPT, UPT, UR10, -UR4, URZ ;  /* 0x800000040a098290 */ /* 0x000fe4000fffe0ff */
[----:B------:R-:W-:Y:S02]  /*46e0*/  UIADD3 UR4, UPT, UPT, -UR5, URZ, URZ ;  /* 0x000000ff05047290 */ /* 0x000fe4000fffe1ff */
[----:B------:R-:W-:Y:S02]  /*46f0*/  UIADD3 UR7, UPT, UPT, -UR6, URZ, URZ ;  /* 0x000000ff06077290 */ /* 0x000fe4000fffe1ff */
[----:B------:R-:W-:Y:S02]  /*4700*/  @!UP0 UIMAD UR6, UR9, UR42, UR5 ;  /* 0x0000002a090682a4 */ /* 0x000fe4000f8e0205 */
[----:B------:R-:W-:Y:S02]  /*4710*/  UIMAD UR14, UR15, UR4, UR14 ;  /* 0x000000040f0e72a4 */ /* 0x000fe4000f8e020e */
[----:B------:R-:W-:Y:S01]  /*4720*/  UIMAD UR13, UR50, UR7, UR13 ;  /* 0x00000007320d72a4 */ /* 0x000fe2000f8e020d */
[----:B------:R-:W-:Y:S02]  /*4730*/  @!UP0 UMOV UR5, UR8 ;  /* 0x0000000800058c82 */ /* 0x000fe40008000000 */
[----:B------:R-:W-:Y:S02]  /*4740*/  UIMAD UR14, UR5, UR15, UR14 ;  /* 0x0000000f050e72a4 */ /* 0x000fe4000f8e020e */
[----:B------:R-:W-:Y:S11]  /*4750*/  UIMAD UR13, UR6, UR50, UR13 ;  /* 0x00000032060d72a4 */ /* 0x000ff6000f8e020d */
[----:B------:R-:W-:Y:S01]  /*4760*/  @!UPT UIADD3 URZ, UPT, UPT, URZ, URZ, URZ ;  /* 0x000000fffffff290 */ /* 0x000fe2000fffe0ff */
.L_x_75:
[----:B------:R-:W3:Y:S01]  /*4770*/  @!UP2 LDCU.128 UR8, c[0x0][0xb10] ;  /* 0x00016200ff08a7ac */ /* 0x000ee20008000c00 */
[C---:B----4-:R-:W-:Y:S02]  /*4780*/  ISETP.NE.U32.AND P1, PT, R4.reuse, RZ, PT ;  /* 0x000000ff0400720c */ /* 0x050fe40003f25070 */
[----:B------:R-:W-:Y:S02]  /*4790*/  ISETP.NE.U32.AND P0, PT, R4, RZ, PT ;  /* 0x000000ff0400720c */ /* 0x000fe40003f05070 */
[C---:B------:R-:W-:Y:S02]  /*47a0*/  ISETP.NE.AND.EX P1, PT, R5.reuse, RZ, PT, P1 ;  /* 0x000000ff0500720c */ /* 0x040fe40003f25310 */
[----:B------:R-:W-:Y:S01]  /*47b0*/  ISETP.NE.AND.EX P0, PT, R5, RZ, PT, P0 ;  /* 0x000000ff0500720c */ /* 0x000fe20003f05300 */
[----:B------:R-:W4:Y:S01]  /*47c0*/  @!UP2 LDCU UR5, c[0x0][0xb0c] ;  /* 0x00016180ff05a7ac */ /* 0x000f220008000800 */
[----:B------:R-:W-:Y:S01]  /*47d0*/  SHF.L.U32 R9, R15, 0x1f, RZ ;  /* 0x0000001f0f097819 */ /* 0x000fe200000006ff */
[----:B------:R-:W-:Y:S02]  /*47e0*/  USHF.L.U32 UR35, UR16, 0x7, URZ ;  /* 0x0000000710237899 */ /* 0x000fe400080006ff */
[----:B------:R-:W-:Y:S02]  /*47f0*/  USHF.L.U32 UR34, UR20, 0x7, URZ ;  /* 0x0000000714227899 */ /* 0x000fe400080006ff */
[----:B---3--:R-:W-:Y:S07]  /*4800*/  UIMAD.WIDE.U32 UR6, UR14, UR8, URZ ;  /* 0x000000080e0672a5 */ /* 0x008fee000f8e00ff */
[----:B------:R-:W-:Y:S01]  /*4810*/  @!UP2 UMOV UR4, UR7 ;  /* 0x000000070004ac82 */ /* 0x000fe20008000000 */
[----:B----4-:R-:W-:Y:S02]  /*4820*/  @!UP2 UISETP.NE.AND UP0, UPT, UR5, 0x1, UPT ;  /* 0x000000010500a88c */ /* 0x010fe4000bf05270 */
[----:B------:R-:W-:Y:S02]  /*4830*/  @!UP2 USHF.R.U32.HI UR4, URZ, UR9, UR4 ;  /* 0x00000009ff04a299 */ /* 0x000fe40008011604 */
[----:B------:R-:W-:Y:S02]  /*4840*/  UIMAD.WIDE.U32 UR6, UR13, UR11, URZ ;  /* 0x0000000b0d0672a5 */ /* 0x000fe4000f8e00ff */
[----:B------:R-:W-:Y:S02]  /*4850*/  @!UP2 USEL UR8, UR14, UR4, !UP0 ;  /* 0x000000040e08a287 */ /* 0x000fe4000c000000 */
[----:B------:R-:W-:Y:S03]  /*4860*/  @!UP2 UISETP.NE.AND UP0, UPT, UR10, 0x1, UPT ;  /* 0x000000010a00a88c */ /* 0x000fe6000bf05270 */
[----:B------:R-:W-:Y:S02]  /*4870*/  @!UP2 UMOV UR6, UR7 ;  /* 0x000000070006ac82 */ /* 0x000fe40008000000 */
[----:B------:R-:W3:Y:S02]  /*4880*/  @!UP2 LDCU UR4, c[0x0][0xb20] ;  /* 0x00016400ff04a7ac */ /* 0x000ee40008000800 */
[----:B---3--:R-:W-:Y:S04]  /*4890*/  @!UP2 USHF.R.U32.HI UR6, URZ, UR4, UR6 ;  /* 0x00000004ff06a299 */ /* 0x008fe80008011606 */
[----:B------:R-:W-:Y:S04]  /*48a0*/  @!UP2 USEL UR6, UR13, UR6, !UP0 ;  /* 0x000000060d06a287 */ /* 0x000fe8000c000000 */
[----:B------:R-:W-:Y:S02]  /*48b0*/  @!UP2 UIADD3 UR4, UPT, UPT, -UR8, UR6, URZ ;  /* 0x000000060804a290 */ /* 0x000fe4000fffe1ff */
[----:B------:R-:W-:Y:S02]  /*48c0*/  @!UP2 UIADD3 UR6, UPT, UPT, UR8, -UR6, URZ ;  /* 0x800000060806a290 */ /* 0x000fe4000fffe0ff */
[----:B------:R-:W-:Y:S02]  /*48d0*/  @!UP2 UIMAD UR14, UR4, UR5, UR14 ;  /* 0x00000005040ea2a4 */ /* 0x000fe4000f8e020e */
[----:B------:R-:W-:Y:S01]  /*48e0*/  @!UP2 UIMAD UR13, UR6, UR10, UR13 ;  /* 0x0000000a060da2a4 */ /* 0x000fe2000f8e020d */
[----:B------:R-:W-:Y:S11]  /*48f0*/  BRA.U UP3, `(.L_x_76) ;  /* 0x0000000103107547 */ /* 0x000ff6000b800000 */
[----:B--2---:R-:W-:Y:S04]  /*4900*/  MOV R0, UR43 ;  /* 0x0000002b00007c02 */ /* 0x004fe80008000f00 */
[----:B------:R-:W-:Y:S04]  /*4910*/  SHF.L.U32 R11, R0, 0x1f, RZ ;  /* 0x0000001f000b7819 */ /* 0x000fe800000006ff */
[----:B------:R-:W2:Y:S02]  /*4920*/  SYNCS.PHASECHK.TRANS64.TRYWAIT P2, [UR21+0x78], R11 ;  /* 0x0000780bff0075a7 */ /* 0x000ea40008041115 */
[----:B--2---:R-:W-:Y:S05]  /*4930*/  @!P2 BRA `(.L_x_77) ;  /* 0x000000540008a947 */ /* 0x004fea0003800000 */
.L_x_76:
[----:B------:R-:W-:Y:S05]  /*4940*/  @!P1 BRA `(.L_x_78) ;  /* 0x0000000000309947 */ /* 0x000fea0003800000 */
[----:B------:R-:W-:Y:S01]  /*4950*/  ISETP.NE.U32.AND P1, PT, R2, RZ, PT ;  /* 0x000000ff0200720c */ /* 0x000fe20003f25070 */
[----:B------:R-:W3:Y:S01]  /*4960*/  LDCU.64 UR4, c[0x0][0x358] ;  /* 0x00006b00ff0477ac */ /* 0x000ee20008000a00 */
[----:B------:R-:W-:Y:S02]  /*4970*/  IMAD.MOV.U32 R80, RZ, RZ, 0x1 ;  /* 0x00000001ff507424 */ /* 0x000fe400078e00ff */
[----:B------:R-:W-:Y:S11]  /*4980*/  ISETP.NE.AND.EX P1, PT, R3, RZ, PT, P1 ;  /* 0x000000ff0300720c */ /* 0x000ff60003f25310 */
[----:B------:R-:W-:Y:S02]  /*4990*/  @!UPT UIADD3 URZ, UPT, UPT, URZ, URZ, URZ ;  /* 0x000000fffffff290 */ /* 0x000fe4000fffe0ff */
[----:B--2---:R-:W2:Y:S01]  /*49a0*/  @P1 LDC.64 R10, c[0x0][0x888] ;  /* 0x00022200ff0a1b82 */ /* 0x004ea20000000a00 */
[----:B------:R-:W-:Y:S04]  /*49b0*/  @P1 IMAD R0, R4, UR36, RZ ;  /* 0x0000002404001c24 */ /* 0x000fe8000f8e02ff */
[----:B--2---:R-:W-:Y:S04]  /*49c0*/  @P1 IMAD.WIDE R10, R0, 0x4, R10 ;  /* 0x00000004000a1825 */ /* 0x004fe800078e020a */
[----:B------:R-:W-:Y:S01]  /*49d0*/  HFMA2 R0, -RZ, RZ, 0, 5.9604644775390625e-08 ;  /* 0x00000001ff007431 */ /* 0x000fe200000001ff */
[----:B---3-5:R3:W5:Y:S04]  /*49e0*/  @P1 LDG.E R41, desc[UR4][R10.64] ;  /* 0x000000040a291981 */ /* 0x028768000c1e1900 */
[----:B------:R-:W-:Y:S01]  /*49f0*/  @!P1 PRMT R80, R0, 0x7610, R80 ;  /* 0x0000761000509816 */ /* 0x000fe20000000050 */
[----:B---3--:R-:W4:Y:S06]  /*4a00*/  @!P1 LDC R41, c[0x0][0x880] ;  /* 0x00022000ff299b82 */ /* 0x008f2c0000000800 */
.L_x_78:
[----:B----45:R-:W-:Y:S01]  /*4a10*/  @!P0 FSETP.EQ.AND P1, PT, R41, RZ, PT ;  /* 0x000000ff2900820b */ /* 0x030fe20003f22000 */
[----:B------:R-:W-:Y:S01]  /*4a20*/  @!UPT UIADD3 URZ, UPT, UPT, URZ, URZ, URZ ;  /* 0x000000fffffff290 */ /* 0x000fe2000fffe0ff */
[----:B------:R-:W-:Y:S11]  /*4a30*/  @!P0 BRA `(.L_x_79) ;  /* 0x0000000000188947 */ /* 0x000ff60003800000 */
[----:B------:R-:W-:Y:S02]  /*4a40*/  LOP3.LUT P0, RZ, R80, 0xff, RZ, 0xc0, !PT ;  /* 0x000000ff50ff7812 */ /* 0x000fe4000780c0ff */
[----:B------:R-:W-:Y:S04]  /*4a50*/  ISETP.NE.U32.AND P1, PT, R2, RZ, PT ;  /* 0x000000ff0200720c */ /* 0x000fe80003f25070 */
[----:B------:R-:W-:Y:S04]  /*4a60*/  ISETP.NE.AND.EX P1, PT, R3, RZ, PT, P1 ;  /* 0x000000ff0300720c */ /* 0x000fe80003f25310 */
[----:B------:R-:W-:Y:S03]  /*4a70*/  PLOP3.LUT P1, PT, P1, PT, PT, 0x8, 0x80 ;  /* 0x000000000080781c */ /* 0x000fe60000f2e170 */
[----:B------:R-:W-:Y:S11]  /*4a80*/  @P0 FSETP.EQ.AND P1, PT, R41, RZ, PT ;  /* 0x000000ff2900020b */ /* 0x000ff60003f22000 */
[----:B------:R-:W-:Y:S02]  /*4a90*/  @!UPT UIADD3 URZ, UPT, UPT, URZ, URZ, URZ ;  /* 0x000000fffffff290 */ /* 0x000fe4000fffe0ff */
.L_x_79:
[----:B------:R-:W3:Y:S01]  /*4aa0*/  SYNCS.PHASECHK.TRANS64.TRYWAIT P2, [UR21+0x50], R9 ;  /* 0x00005009ff0075a7 */ /* 0x000ee20008041115 */
[----:B------:R-:W-:Y:S04]  /*4ab0*/  ELECT P0, URZ, PT ;  /* 0x0000000000ff782f */ /* 0x000fe80003800000 */
[----:B------:R-:W-:Y:S11]  /*4ac0*/  PLOP3.LUT P1, PT, P1, P0, PT, 0xf2, 0x2f ;  /* 0x00000000002f781c */ /* 0x000ff60000f21e72 */
[----:B------:R-:W-:Y:S02]  /*4ad0*/  @!UPT UIADD3 URZ, UPT, UPT, URZ, URZ, URZ ;  /* 0x000000fffffff290 */ /* 0x000fe4000fffe0ff */
[----:B------:R-:W-:Y:S05]  /*4ae0*/  @!P1 IADD3 R8, P0, PT, R16, 0x580, RZ ;  /* 0x0000058010089810 */ /* 0x000fea0007f1e0ff */
[----:B------:R-:W-:Y:S01]  /*4af0*/  @!P1 IMAD.X R6, RZ, RZ, R17, P0 ;  /* 0x000000ffff069224 */ /* 0x000fe200000e0611 */
[----:B---3--:R-:W-:Y:S07]  /*4b00*/  @!P2 BRA `(.L_x_80) ;  /* 0x0000005000aca947 */ /* 0x008fee0003800000 */
.L_x_165:
[----:B------:R-:W-:Y:S01]  /*4b10*/  @!P1 R2UR UR5, R8 ;  /* 0x00000000080592ca */ /* 0x000fe200000e0000 */
[----:B------:R-:W-:Y:S01]  /*4b20*/  VOTEU.ALL UP0, P1 ;  /* 0x0000000000ff7886 */ /* 0x000fe20000800000 */
[----:B------:R-:W-:Y:S01]  /*4b30*/  @!P1 R2UR UR4, R6 ;  /* 0x00000000060492ca */ /* 0x000fe200000e0000 */
[----:B--2---:R-:W-:Y:S01]  /*4b40*/  @!P1 IMAD.MOV.U32 R0, RZ, RZ, 0x2000 ;  /* 0x00002000ff009424 */ /* 0x004fe200078e00ff */
[----:B------:R-:W-:Y:S01]  /*4b50*/  UMOV UR8, 0x0 ;  /* 0x0000000000087882 */ /* 0x000fe20000000000 */
[----:B------:R-:W-:Y:S01]  /*4b60*/  UMOV UR9, 0x10000000 ;  /* 0x1000000000097882 */ /* 0x000fe20000000000 */
[----:B------:R-:W-:Y:S01]  /*4b70*/  @!UP0 UIADD3 UR32, UPT, UPT, UR21, 0x200, URZ ;  /* 0x0000020015208890 */ /* 0x000fe2000fffe0ff */
[----:B------:R-:W-:Y:S01]  /*4b80*/  @!P1 IADD3 R8, P0, PT, R16, 0x580, RZ ;  /* 0x0000058010089810 */ /* 0x000fe20007f1e0ff */
[----:B------:R-:W-:Y:S01]  /*4b90*/  VOTEU.ALL UP0, P1 ;  /* 0x0000000000ff7886 */ /* 0x000fe20000800000 */
[----:B------:R-:W-:Y:S03]  /*4ba0*/  UPRMT UR6, UR47, 0x654, UR33 ;  /* 0x000006542f067896 */ /* 0x000fe60008000021 */
[----:B------:R-:W-:Y:S02]  /*4bb0*/  @!P1 IMAD.X R6, RZ, RZ, R17, P0 ;  /* 0x000000ffff069224 */ /* 0x000fe400000e0611 */
[----:B------:R-:W-:Y:S02]  /*4bc0*/  IMAD.U32 R10, RZ, RZ, UR5 ;  /* 0x00000005ff0a7e24 */ /* 0x000fe4000f8e00ff */
[----:B------:R-:W-:Y:S03]  /*4bd0*/  IMAD.U32 R11, RZ, RZ, UR4 ;  /* 0x00000004ff0b7e24 */ /* 0x000fe6000f8e00ff */
[----:B------:R-:W-:Y:S02]  /*4be0*/  @!P1 R2UR UR4, R10 ;  /* 0x000000000a0492ca */ /* 0x000fe400000e0000 */
[----:B------:R-:W-:Y:S11]  /*4bf0*/  @!P1 R2UR UR5, R11 ;  /* 0x000000000b0592ca */ /* 0x000ff600000e0000 */
[----:B------:R-:W-:Y:S02]  /*4c00*/  @!UPT UIADD3 URZ, UPT, UPT, URZ, URZ, URZ ;  /* 0x000000fffffff290 */ /* 0x000fe4000fffe0ff */
[----:B------:R2:W-:Y:S01]  /*4c10*/  @!UP0 UTMALDG.3D [UR32], [UR4], desc[UR8] ;  /* 0x00000820040085b4 */ /* 0x0005e20008011000 */
[----:B------:R2:W-:Y:S01]  /*4c20*/  @!P1 SYNCS.ARRIVE.TRANS64.RED.A0TR RZ, [UR21+0x30], R0 ;  /* 0x00003000ffff99a7 */ /* 0x0005e20008300415 */
[----:B------:R-:W-:Y:S01]  /*4c30*/  SYNCS.ARRIVE.TRANS64.RED.A1T0 RZ, [UR6], RZ ;  /* 0x000000ffffff79a7 */ /* 0x000fe20008100406 */
[----:B------:R-:W3:Y:S02]  /*4c40*/  SYNCS.PHASECHK.TRANS64.TRYWAIT P2, [UR21+0x58], R9 ;  /* 0x00005809ff0075a7 */ /* 0x000ee40008041115 */
[----:B--23--:R-:W-:Y:S05]  /*4c50*/  @!P2 BRA `(.L_x_81) ;  /* 0x000000500070a947 */ /* 0x00cfea0003800000 */
.L_x_167:
        /* <DEDUP_REMOVED lines=8> */
[----:B------:R-:W-:Y:S01]  /*4ce0*/  @!UP0 UIADD3 UR24, UPT, UPT, UR21, 0x2200, URZ ;  /* 0x0000220015188890 */ /* 0x000fe2000fffe0ff */
[----:B------:R-:W-:Y:S01]  /*4cf0*/  VOTEU.ALL UP0, P1 ;  /* 0x0000000000ff7886 */ /* 0x000fe20000800000 */
[----:B------:R-:W-:Y:S01]  /*4d00*/  UMOV UR27, UR35 ;  /* 0x00000023001b7c82 */ /* 0x000fe20008000000 */
[----:B------:R-:W-:Y:S02]  /*4d10*/  UMOV UR28, UR36 ;  /* 0x00000024001c7c82 */ /* 0x000fe40008000000 */
[----:B------:R-:W-:Y:S01]  /*4d20*/  IMAD.U32 R10, RZ, RZ, UR5 ;  /* 0x00000005ff0a7e24 */ /* 0x000fe2000f8e00ff */
[----:B------:R-:W-:Y:S01]  /*4d30*/  UPRMT UR6, UR47, 0x654, UR25 ;  /* 0x000006542f067896 */ /* 0x000fe20008000019 */
[----:B------:R-:W-:Y:S02]  /*4d40*/  IMAD.U32 R11, RZ, RZ, UR4 ;  /* 0x00000004ff0b7e24 */ /* 0x000fe4000f8e00ff */
[----:B------:R-:W-:Y:S01]  /*4d50*/  @!P1 IMAD.X R6, RZ, RZ, R17, P0 ;  /* 0x000000ffff069224 */ /* 0x000fe200000e0611 */
        /* <DEDUP_REMOVED lines=8> */
.L_x_169:
[----:B------:R-:W-:Y:S01]  /*4de0*/  @!P1 R2UR UR5, R8 ;  /* 0x00000000080592ca */ /* 0x000fe200000e0000 */
[----:B------:R-:W-:Y:S01]  /*4df0*/  VOTEU.ALL UP0, P1 ;  /* 0x0000000000ff7886 */ /* 0x000fe20000800000 */
[----:B------:R-:W-:Y:S01]  /*4e00*/  @!P1 R2UR UR4, R6 ;  /* 0x00000000060492ca */ /* 0x000fe200000e0000 */
[----:B--2---:R-:W-:Y:S01]  /*4e10*/  @!P1 IMAD.MOV.U32 R0, RZ, RZ, 0x2000 ;  /* 0x00002000ff009424 */ /* 0x004fe200078e00ff */
[----:B------:R-:W-:Y:S01]  /*4e20*/  UMOV UR8, 0x0 ;  /* 0x0000000000087882 */ /* 0x000fe20000000000 */
[----:B------:R-:W-:Y:S01]  /*4e30*/  UMOV UR9, 0x10000000 ;  /* 0x1000000000097882 */ /* 0x000fe20000000000 */
[----:B------:R-:W-:Y:S01]  /*4e40*/  @!UP0 UIADD3 UR18, UPT, UPT, UR34, 0x40, URZ ;  /* 0x0000004022128890 */ /* 0x000fe2000fffe0ff */
[----:B------:R-:W-:Y:S01]  /*4e50*/  VIADD R14, R14, 0x1 ;  /* 0x000000010e0e7836 */ /* 0x000fe20000000000 */
[----:B------:R-:W-:Y:S01]  /*4e60*/  @!UP0 UIADD3 UR16, UPT, UPT, UR21, 0x4200, URZ ;  /* 0x0000420015108890 */ /* 0x000fe2000fffe0ff */
[----:B------:R-:W-:Y:S01]  /*4e70*/  VOTEU.ALL UP0, P1 ;  /* 0x0000000000ff7886 */ /* 0x000fe20000800000 */
[----:B------:R-:W-:Y:S01]  /*4e80*/  UMOV UR19, UR35 ;  /* 0x0000002300137c82 */ /* 0x000fe20008000000 */
[----:B------:R-:W-:Y:S02]  /*4e90*/  UMOV UR20, UR36 ;  /* 0x0000002400147c82 */ /* 0x000fe40008000000 */
[----:B------:R-:W-:Y:S01]  /*4ea0*/  IMAD.U32 R10, RZ, RZ, UR5 ;  /* 0x00000005ff0a7e24 */ /* 0x000fe2000f8e00ff */
[----:B------:R-:W-:Y:S01]  /*4eb0*/  UPRMT UR6, UR47, 0x654, UR17 ;  /* 0x000006542f067896 */ /* 0x000fe20008000011 */
        /* <DEDUP_REMOVED lines=9> */
.L_x_171:
[----:B------:R-:W-:Y:S01]  /*4f50*/  @!P1 IADD3 R6, P0, PT, R16, 0x580, RZ ;  /* 0x0000058010069810 */ /* 0x000fe20007f1e0ff */
[----:B------:R-:W-:Y:S01]  /*4f60*/  VOTEU.ALL UP0, P1 ;  /* 0x0000000000ff7886 */ /* 0x000fe20000800000 */
[----:B------:R-:W-:Y:S01]  /*4f70*/  UMOV UR6, 0x0 ;  /* 0x0000000000067882 */ /* 0x000fe20000000000 */
[----:B------:R-:W-:Y:S01]  /*4f80*/  UMOV UR7, 0x10000000 ;  /* 0x1000000000077882 */ /* 0x000fe20000000000 */
[----:B------:R-:W-:Y:S01]  /*4f90*/  @!P1 R2UR UR5, R6 ;  /* 0x00000000060592ca */ /* 0x000fe200000e0000 */
[----:B--2---:R-:W-:Y:S01]  /*4fa0*/  @!P1 IMAD.X R0, RZ, RZ, R17, P0 ;  /* 0x000000ffff009224 */ /* 0x004fe200000e0611 */
[----:B------:R-:W-:Y:S01]  /*4fb0*/  @!UP0 UIADD3 UR10, UPT, UPT, UR34, 0x60, URZ ;  /* 0x00000060220a8890 */ /* 0x000fe2000fffe0ff */
[----:B------:R-:W-:Y:S01]  /*4fc0*/  R2UR UR16, R82 ;  /* 0x00000000521072ca */ /* 0x000fe200000e0000 */
[----:B------:R-:W-:Y:S01]  /*4fd0*/  @!UP0 UIADD3 UR8, UPT, UPT, UR21, 0x6200, URZ ;  /* 0x0000620015088890 */ /* 0x000fe2000fffe0ff */
[----:B------:R-:W-:Y:S01]  /*4fe0*/  ISETP.NE.AND P0, PT, R14, 0x2, PT ;  /* 0x000000020e00780c */ /* 0x000fe20003f05270 */
[----:B------:R-:W-:Y:S01]  /*4ff0*/  @!UP0 UIADD3 UR9, UPT, UPT, UR21, 0x48, URZ ;  /* 0x0000004815098890 */ /* 0x000fe2000fffe0ff */
[----:B------:R-:W-:Y:S01]  /*5000*/  @!P1 R2UR UR4, R0 ;  /* 0x00000000000492ca */ /* 0x000fe200000e0000 */
[----:B------:R-:W-:Y:S01]  /*5010*/  VOTEU.ALL UP0, P1 ;  /* 0x0000000000ff7886 */ /* 0x000fe20000800000 */
[----:B------:R-:W-:Y:S01]  /*5020*/  UMOV UR11, UR35 ;  /* 0x00000023000b7c82 */ /* 0x000fe20008000000 */
[----:B------:R-:W-:Y:S01]  /*5030*/  UMOV UR12, UR36 ;  /* 0x00000024000c7c82 */ /* 0x000fe20008000000 */
[----:B------:R-:W-:Y:S01]  /*5040*/  SEL R0, RZ, 0x1, P0 ;  /* 0x00000001ff007807 */ /* 0x000fe20000000000 */
[----:B------:R-:W-:Y:S01]  /*5050*/  UIADD3 UR20, UPT, UPT, UR13, UR63, URZ ;  /* 0x0000003f0d147290 */ /* 0x000fe2000fffe0ff */
[----:B------:R-:W-:Y:S01]  /*5060*/  IMAD.U32 R8, RZ, RZ, UR5 ;  /* 0x00000005ff087e24 */ /* 0x000fe2000f8e00ff */
[----:B------:R-:W-:Y:S01]  /*5070*/  LOP3.LUT R15, R15, 0x1, RZ, 0x3c, !PT ;  /* 0x000000010f0f7812 */ /* 0x000fe200078e3cff */
[----:B------:R-:W-:Y:S01]  /*5080*/  UPLOP3.LUT UP3, UPT, UPT, UPT, UPT, 0x80, 0x8 ;  /* 0x000000000008789c */ /* 0x000fe20003f6f070 */
[----:B------:R-:W-:Y:S01]  /*5090*/  LOP3.LUT R13, R13, R0, RZ, 0x3c, !PT ;  /* 0x000000000d0d7212 */ /* 0x000fe200078e3cff */
[----:B------:R-:W-:Y:S01]  /*50a0*/  UIADD3 UR16, UPT, UPT, UR14, UR16, URZ ;  /* 0x000000100e107290 */ /* 0x000fe2000fffe0ff */
[----:B------:R-:W-:Y:S01]  /*50b0*/  SEL R14, R14, RZ, P0 ;  /* 0x000000ff0e0e7207 */ /* 0x000fe20000000000 */
[----:B------:R-:W-:Y:S01]  /*50c0*/  UMOV UR36, UR29 ;  /* 0x0000001d00247c82 */ /* 0x000fe20008000000 */
[----:B------:R-:W-:Y:S01]  /*50d0*/  IMAD.U32 R9, RZ, RZ, UR4 ;  /* 0x00000004ff097e24 */ /* 0x000fe2000f8e00ff */
[----:B------:R-:W-:Y:S04]  /*50e0*/  @!P1 R2UR UR4, R8 ;  /* 0x00000000080492ca */ /* 0x000fe800000e0000 */
[----:B------:R-:W-:Y:S11]  /*50f0*/  @!P1 R2UR UR5, R9 ;  /* 0x00000000090592ca */ /* 0x000ff600000e0000 */
[----:B------:R-:W-:Y:S02]  /*5100*/  @!UPT UIADD3 URZ, UPT, UPT, URZ, URZ, URZ ;  /* 0x000000fffffff290 */ /* 0x000fe4000fffe0ff */
[----:B------:R2:W-:Y:S01]  /*5110*/  @!UP0 UTMALDG.3D [UR8], [UR4], desc[UR6] ;  /* 0x00000608040085b4 */ /* 0x0005e20008011000 */
[----:B------:R2:W-:Y:S01]  /*5120*/  @!P1 SYNCS.ARRIVE.TRANS64.RED.A0TR RZ, [UR21+0x48], R7 ;  /* 0x00004807ffff99a7 */ /* 0x0005e20008300415 */
[----:B------:R-:W-:Y:S01]  /*5130*/  SYNCS.ARRIVE.TRANS64.RED.A1T0 RZ, [UR37], RZ ;  /* 0x000000ffffff79a7 */ /* 0x000fe20008100425 */
[----:B------:R-:W-:Y:S05]  /*5140*/  BRA.U UP1, `(.L_x_84) ;  /* 0xfffffff101687547 */ /* 0x000fea000b83ffff */
[----:B------:R-:W-:-:S04]  /*5150*/  SHF.L.U32 R3, R15, 0x1f, RZ ;  /* 0x0000001f0f037819 */ /* 0x000fc800000006ff */
[----:B------:R-:W3:Y:S02]  /*5160*/  SYNCS.PHASECHK.TRANS64.TRYWAIT P0, [UR21+0x50], R3 ;  /* 0x00005003ff0075a7 */ /* 0x000ee40008001115 */
[----:B---3--:R-:W-:Y:S05]  /*5170*/  @!P0 BRA `(.L_x_85) ;  /* 0x0000004c00708947 */ /* 0x008fea0003800000 */
.L_x_173:
[----:B------:R-:W4:Y:S02]  /*5180*/  SYNCS.PHASECHK.TRANS64.TRYWAIT P0, [UR21+0x58], R3 ;  /* 0x00005803ff0075a7 */ /* 0x000f240008001115 */
[----:B----4-:R-:W-:Y:S05]  /*5190*/  @!P0 BRA `(.L_x_86) ;  /* 0x0000004c00808947 */ /* 0x010fea0003800000 */
.L_x_175:
[----:B------:R-:W4:Y:S02]  /*51a0*/  SYNCS.PHASECHK.TRANS64.TRYWAIT P0, [UR21+0x60], R3 ;  /* 0x00006003ff0075a7 */ /* 0x000f240008001115 */
[----:B----4-:R-:W-:Y:S05]  /*51b0*/  @!P0 BRA `(.L_x_87) ;  /* 0x0000004c00908947 */ /* 0x010fea0003800000 */
.L_x_177:
[----:B---3--:R-:W-:-:S07]  /*51c0*/  MOV R0, UR21 ;  /* 0x0000001500007c02 */ /* 0x008fce0008000f00 */
.L_x_88:
[----:B---3--:R-:W-:-:S04]  /*51d0*/  SHF.L.U32 R3, R15, 0x1f, RZ ;  /* 0x0000001f0f037819 */ /* 0x008fc800000006ff */
[----:B------:R3:W4:Y:S03]  /*51e0*/  SYNCS.PHASECHK.TRANS64.TRYWAIT P0, [R0+URZ+0x68], R3 ;  /* 0x00006803000075a7 */ /* 0x00072600080011ff */
[----:B----4-:R-:W-:Y:S05]  /*51f0*/  @!P0 NANOSLEEP.SYNCS 0x989680 ;  /* 0x009896800000895d */ /* 0x010fea0003900000 */
[----:B------:R-:W4:Y:S02]  /*5200*/  @!P0 SYNCS.PHASECHK.TRANS64 P0, [R0+URZ+0x68], R3 ;  /* 0x00006803000085a7 */ /* 0x000f2400080010ff */
[----:B-12-4-:R-:W-:Y:S05]  /*5210*/  @P0 EXIT ;  /* 0x000000000000094d */ /* 0x016fea0003800000 */
[----:B------:R-:W-:Y:S05]  /*5220*/  BRA `(.L_x_88) ;  /* 0xfffffffc00e87947 */ /* 0x000fea000383ffff */
.L_x_73:
[----:B------:R-:W-:-:S06]  /*5230*/  UISETP.GE.AND UP0, UPT, UR17, 0x4, UPT ;  /* 0x000000041100788c */ /* 0x000fcc000bf06270 */
[----:B------:R-:W-:-:S13]  /*5240*/  PLOP3.LUT P0, PT, PT, PT, UP0, 0x80, 0x8 ;  /* 0x000000000008781c */ /* 0x000fda0003f0f008 */
[----:B------:R-:W-:Y:S05]  /*5250*/  @!P0 EXIT ;  /* 0x000000000000894d */ /* 0x000fea0003800000 */
[----:B------:R-:W-:Y:S01]  /*5260*/  BAR.SYNC.DEFER_BLOCKING 0x6, 0xa0 ;  /* 0x0182800000007b1d */ /* 0x000fe20000010000 */
[C---:B------:R-:W-:Y:S01]  /*5270*/  IMAD.SHL.U32 R2, R94.reuse, 0x20, RZ ;  /* 0x000000205e027824 */ /* 0x040fe200078e00ff */
[C---:B------:R-:W-:Y:S01]  /*5280*/  SHF.L.U32 R37, R94.reuse, 0x10, RZ ;  /* 0x000000105e257819 */ /* 0x040fe200000006ff */
[C---:B------:R-:W-:Y:S01]  /*5290*/  IMAD.SHL.U32 R93, R94.reuse, 0x4, RZ ;  /* 0x000000045e5d7824 */ /* 0x040fe200078e00ff */
[----:B------:R-:W-:Y:S01]  /*52a0*/  LOP3.LUT R95, R94, 0x60, RZ, 0xc0, !PT ;  /* 0x000000605e5f7812 */ /* 0x000fe200078ec0ff */
[----:B------:R-:W-:Y:S01]  /*52b0*/  HFMA2 R86, -RZ, RZ, 0, 0 ;  /* 0x00000000ff567431 */ /* 0x000fe200000001ff */
[----:B------:R-:W-:Y:S02]  /*52c0*/  UMOV UR44, 0x400 ;  /* 0x00000400002c7882 */ /* 0x000fe40000000000 */
[----:B------:R-:W1:Y:S01]  /*52d0*/  LDC.64 R78, c[0x0][0x8b0] ;  /* 0x00022c00ff4e7b82 */ /* 0x000e620000000a00 */
[----:B------:R-:W-:Y:S01]  /*52e0*/  ULEA UR44, UR47, UR44, 0x18 ;  /* 0x0000002c2f2c7291 */ /* 0x000fe2000f8ec0ff */
[----:B------:R-:W-:Y:S01]  /*52f0*/  LOP3.LUT R6, R2, 0xc0, RZ, 0xc0, !PT ;  /* 0x000000c002067812 */ /* 0x000fe200078ec0ff */
[----:B------:R-:W2:Y:S01]  /*5300*/  LDCU.64 UR6, c[0x0][0x890] ;  /* 0x00011200ff0677ac */ /* 0x000ea20008000a00 */
[----:B------:R-:W-:Y:S01]  /*5310*/  LOP3.LUT R92, R94, 0x2, RZ, 0xc0, !PT ;  /* 0x000000025e5c7812 */ /* 0x000fe200078ec0ff */
[----:B------:R-:W-:Y:S01]  /*5320*/  IMAD.MOV.U32 R90, RZ, RZ, 0x1 ;  /* 0x00000001ff5a7424 */ /* 0x000fe200078e00ff */
[----:B------:R-:W-:Y:S01]  /*5330*/  LOP3.LUT R93, R6, 0x18, R93, 0xf8, !PT ;  /* 0x00000018065d7812 */ /* 0x000fe200078ef85d */
[----:B------:R-:W-:Y:S01]  /*5340*/  UIADD3 UR4, UPT, UPT, UR44, 0x200, URZ ;  /* 0x000002002c047890 */ /* 0x000fe2000fffe0ff */
[----:B------:R-:W3:Y:S01]  /*5350*/  LDC.64 R76, c[0x0][0x8a8] ;  /* 0x00022a00ff4c7b82 */ /* 0x000ee20000000a00 */
[----:B------:R-:W-:Y:S01]  /*5360*/  LOP3.LUT R37, R37, 0x600000, RZ, 0xc0, !PT ;  /* 0x0060000025257812 */ /* 0x000fe200078ec0ff */
[----:B------:R-:W-:Y:S01]  /*5370*/  IMAD.MOV.U32 R36, RZ, RZ, RZ ;  /* 0x000000ffff247224 */ /* 0x000fe200078e00ff */
[----:B------:R-:W-:-:S02]  /*5380*/  LOP3.LUT R93, R93, 0xf20, R2, 0xf8, !PT ;  /* 0x00000f205d5d7812 */ /* 0x000fc400078ef802 */
[----:B------:R-:W-:Y:S01]  /*5390*/  CS2R R88, SRZ ;  /* 0x0000000000587805 */ /* 0x000fe2000001ff00 */
[----:B------:R-:W-:Y:S01]  /*53a0*/  IMAD.U32 R84, RZ, RZ, UR4 ;  /* 0x00000004ff547e24 */ /* 0x000fe2000f8e00ff */
[----:B------:R-:W-:Y:S01]  /*53b0*/  LOP3.LUT R94, R94, 0x4, RZ, 0xc0, !PT ;  /* 0x000000045e5e7812 */ /* 0x000fe200078ec0ff */
[----:B------:R-:W4:Y:S01]  /*53c0*/  LDCU UR60, c[0x0][0x370] ;  /* 0x00006e00ff3c77ac */ /* 0x000f220008000800 */
[----:B------:R-:W4:Y:S02]  /*53d0*/  LDS R0, [UR44+0x130] ;  /* 0x0001302cff007984 */ /* 0x000f240008000800 */
[----:B------:R-:W-:Y:S01]  /*53e0*/  LEA R93, R93, R84, 0x1 ;  /* 0x000000545d5d7211 */ /* 0x000fe200078e08ff */
[----:B------:R-:W1:Y:S01]  /*53f0*/  LDCU UR43, c[0x0][0xb0c] ;  /* 0x00016180ff2b77ac */ /* 0x000e620008000800 */
[----:B--2---:R-:W-:Y:S01]  /*5400*/  IMAD.U32 R97, RZ, RZ, UR6 ;  /* 0x00000006ff617e24 */ /* 0x004fe2000f8e00ff */
[----:B------:R-:W-:Y:S02]  /*5410*/  MOV R96, UR7 ;  /* 0x0000000700607c02 */ /* 0x000fe40008000f00 */
[--C-:B------:R-:W-:Y:S01]  /*5420*/  IMAD R92, R92, -0x10, R93.reuse ;  /* 0xfffffff05c5c7824 */ /* 0x100fe200078e025d */
[----:B------:R-:W2:Y:S01]  /*5430*/  LDCU UR39, c[0x0][0xb30] ;  /* 0x00016600ff2777ac */ /* 0x000ea20008000800 */
[----:B------:R-:W-:Y:S01]  /*5440*/  IMAD R91, R94, -0x10, R93 ;  /* 0xfffffff05e5b7824 */ /* 0x000fe200078e025d */
[----:B------:R-:W1:Y:S01]  /*5450*/  LDCU.64 UR54, c[0x0][0x888] ;  /* 0x00011100ff3677ac */ /* 0x000e620008000a00 */
[----:B------:R-:W1:Y:S01]  /*5460*/  LDCU.64 UR40, c[0x0][0xb28] ;  /* 0x00016500ff2877ac */ /* 0x000e620008000a00 */
[----:B------:R-:W1:Y:S01]  /*5470*/  LDCU.128 UR56, c[0x0][0xb10] ;  /* 0x00016200ff3877ac */ /* 0x000e620008000c00 */
[----:B------:R-:W1:Y:S01]  /*5480*/  LDCU UR53, c[0x0][0x374] ;  /* 0x00006e80ff3577ac */ /* 0x000e620008000800 */
[----:B------:R-:W-:Y:S01]  /*5490*/  UMOV UR52, URZ ;  /* 0x000000ff00347c82 */ /* 0x000fe20008000000 */
[----:B------:R-:W-:Y:S01]  /*54a0*/  UMOV UR46, URZ ;  /* 0x000000ff002e7c82 */ /* 0x000fe20008000000 */
[----:B-1234-:R-:W-:-:S07]  /*54b0*/  IMAD.IADD R37, R0, 0x1, R37 ;  /* 0x0000000100257824 */ /* 0x01efce00078e0225 */
.L_x_132:
[----:B------:R-:W-:Y:S02]  /*54c0*/  LEA R3, R86, UR44, 0x3 ;  /* 0x0000002c56037c11 */ /* 0x000fe4000f8e18ff */
[----:B------:R-:W-:Y:S02]  /*54d0*/  SHF.L.U32 R0, R88, 0x1f, RZ ;  /* 0x0000001f58007819 */ /* 0x000fe400000006ff */
[----:B------:R-:W-:Y:S02]  /*54e0*/  LEA R5, R86, UR44, 0x4 ;  /* 0x0000002c56057c11 */ /* 0x000fe4000f8e20ff */
[----:B-1----:R-:W1:Y:S02]  /*54f0*/  SYNCS.PHASECHK.TRANS64.TRYWAIT P0, [R3+URZ+0x80], R0 ;  /* 0x00008000030075a7 */ /* 0x002e6400080011ff */
[----:B-12---:R-:W-:Y:S05]  /*5500*/  @!P0 BRA `(.L_x_89) ;  /* 0x0000004800d48947 */ /* 0x006fea0003800000 */
.L_x_178:
        /* <DEDUP_REMOVED lines=11> */
[----:B------:R-:W-:Y:S01]  /*55c0*/  PLOP3.LUT P0, PT, PT, PT, UP1, 0x80, 0x8 ;  /* 0x000000000008781c */ /* 0x000fe20003f0f018 */
[----:B------:R-:W-:Y:S11]  /*55d0*/  UP2UR UR62, UPR, URZ, 0x2 ;  /* 0x00000002ff3e7883 */ /* 0x000ff60008000000 */
[----:B------:R-:W-:Y:S01]  /*55e0*/  @!UPT UIADD3 URZ, UPT, UPT, URZ, URZ, URZ ;  /* 0x000000fffffff290 */ /* 0x000fe2000fffe0ff */
[----:B-1----:R-:W-:Y:S02]  /*55f0*/  @P0 SHF.R.U32.HI R0, RZ, 0x10, R5 ;  /* 0x00000010ff000819 */ /* 0x002fe40000011605 */
        /* <DEDUP_REMOVED lines=12> */
[----:B------:R-:W2:Y:S01]  /*56c0*/  LDCU UR12, c[0x0][0xb20] ;  /* 0x00016400ff0c77ac */ /* 0x000ea20008000800 */
[----:B------:R-:W-:Y:S02]  /*56d0*/  UIMAD.WIDE.U32 UR4, UR53, UR59, URZ ;  /* 0x0000003b350472a5 */ /* 0x000fe4000f8e00ff */
[----:B------:R-:W-:Y:S02]  /*56e0*/  UIMAD.WIDE.U32 UR6, UR60, UR56, URZ ;  /* 0x000000383c0672a5 */ /* 0x000fe4000f8e00ff */
[----:B------:R-:W-:Y:S02]  /*56f0*/  UISETP.NE.AND UP0, UPT, UR58, 0x1, UPT ;  /* 0x000000013a00788c */ /* 0x000fe4000bf05270 */
[----:B------:R-:W-:Y:S02]  /*5700*/  UIMAD.WIDE.U32 UR8, UR37, UR59, URZ ;  /* 0x0000003b250872a5 */ /* 0x000fe4000f8e00ff */
[----:B------:R-:W-:Y:S02]  /*5710*/  UIMAD.WIDE.U32 UR10, UR38, UR56, URZ ;  /* 0x00000038260a72a5 */ /* 0x000fe4000f8e00ff */
[----:B------:R-:W-:Y:S02]  /*5720*/  UISETP.NE.AND UP1, UPT, UR43, 0x1, UPT ;  /* 0x000000012b00788c */ /* 0x000fe4000bf25270 */
[----:B------:R-:W-:Y:S01]  /*5730*/  UISETP.NE.AND UP2, UPT, UR42, 0x1, UPT ;  /* 0x000000012a00788c */ /* 0x000fe2000bf45270 */
[----:B------:R-:W-:Y:S02]  /*5740*/  UMOV UR4, UR5 ;  /* 0x0000000500047c82 */ /* 0x000fe40008000000 */
[----:B--2---:R-:W-:Y:S03]  /*5750*/  USHF.R.U32.HI UR5, URZ, UR12, UR4 ;  /* 0x0000000cff057299 */ /* 0x004fe60008011604 */
[----:B------:R-:W-:Y:S02]  /*5760*/  UMOV UR4, UR7 ;  /* 0x0000000700047c82 */ /* 0x000fe40008000000 */
[----:B------:R-:W-:Y:S02]  /*5770*/  USHF.R.U32.HI UR7, URZ, UR57, UR4 ;  /* 0x00000039ff077299 */ /* 0x000fe40008011604 */
[----:B------:R-:W-:Y:S02]  /*5780*/  USEL UR4, UR53, UR5, !UP0 ;  /* 0x0000000535047287 */ /* 0x000fe4000c000000 */
[----:B------:R-:W-:Y:S01]  /*5790*/  USEL UR7, UR60, UR7, !UP1 ;  /* 0x000000073c077287 */ /* 0x000fe2000c800000 */
[----:B------:R-:W-:Y:S01]  /*57a0*/  UMOV UR5, UR9 ;  /* 0x0000000900057c82 */ /* 0x000fe20008000000 */
[----:B------:R-:W-:Y:S02]  /*57b0*/  UIMAD.WIDE.U32 UR8, UR4, UR40, URZ ;  /* 0x00000028040872a5 */ /* 0x000fe4000f8e00ff */
[----:B------:R-:W-:Y:S03]  /*57c0*/  USHF.R.U32.HI UR6, URZ, UR12, UR5 ;  /* 0x0000000cff067299 */ /* 0x000fe60008011605 */
[----:B------:R-:W-:Y:S01]  /*57d0*/  UMOV UR5, UR11 ;  /* 0x0000000b00057c82 */ /* 0x000fe20008000000 */
[----:B------:R-:W-:Y:S02]  /*57e0*/  UIMAD.WIDE.U32 UR10, UR7, UR40, URZ ;  /* 0x00000028070a72a5 */ /* 0x000fe4000f8e00ff */
[----:B------:R-:W-:Y:S02]  /*57f0*/  USHF.R.U32.HI UR12, URZ, UR57, UR5 ;  /* 0x00000039ff0c7299 */ /* 0x000fe40008011605 */
[----:B------:R-:W-:Y:S01]  /*5800*/  USEL UR6, UR37, UR6, !UP0 ;  /* 0x0000000625067287 */ /* 0x000fe2000c000000 */
[----:B------:R-:W-:Y:S02]  /*5810*/  UMOV UR5, UR9 ;  /* 0x0000000900057c82 */ /* 0x000fe40008000000 */
[----:B------:R-:W-:Y:S01]  /*5820*/  UMOV UR10, UR11 ;  /* 0x0000000b000a7c82 */ /* 0x000fe20008000000 */
[----:B------:R-:W-:Y:S02]  /*5830*/  @UP2 USHF.R.U32.HI UR4, URZ, UR41, UR5 ;  /* 0x00000029ff042299 */ /* 0x000fe40008011605 */
[----:B------:R-:W-:Y:S02]  /*5840*/  @UP2 USHF.R.U32.HI UR7, URZ, UR41, UR10 ;  /* 0x00000029ff072299 */ /* 0x000fe4000801160a */
[----:B------:R-:W-:Y:S02]  /*5850*/  UIMAD UR4, UR42, UR4, URZ ;  /* 0x000000042a0472a4 */ /* 0x000fe4000f8e02ff */
        /* <DEDUP_REMOVED lines=8> */
[----:B------:R-:W-:Y:S02]  /*58e0*/  USEL UR11, UR6, UR4, !UP2 ;  /* 0x00000004060b7287 */ /* 0x000fe4000d000000 */
[----:B------:R-:W-:Y:S02]  /*58f0*/  UIADD3 UR8, UPT, UPT, -UR5, URZ, URZ ;  /* 0x000000ff05087290 */ /* 0x000fe4000fffe1ff */
[----:B------:R-:W-:Y:S01]  /*5900*/  UIADD3 UR10, UPT, UPT, -UR11, URZ, URZ ;  /* 0x000000ff0b0a7290 */ /* 0x000fe2000fffe1ff */
[----:B------:R-:W-:Y:S01]  /*5910*/  @!UP0 UMOV UR4, UR9 ;  /* 0x0000000900048c82 */ /* 0x000fe20008000000 */
[----:B------:R-:W-:Y:S02]  /*5920*/  UIADD3 UR9, UPT, UPT, -UR6, URZ, URZ ;  /* 0x000000ff06097290 */ /* 0x000fe4000fffe1ff */
[----:B------:R-:W-:Y:S02]  /*5930*/  @!UP0 USHF.R.U32.HI UR4, URZ, UR41, UR4 ;  /* 0x00000029ff048299 */ /* 0x000fe40008011604 */
[----:B------:R-:W-:Y:S02]  /*5940*/  UIMAD UR10, UR42, UR10, UR6 ;  /* 0x0000000a2a0a72a4 */ /* 0x000fe4000f8e0206 */
[----:B------:R-:W-:Y:S04]  /*5950*/  @!UP0 USEL UR4, UR5, UR4, !UP2 ;  /* 0x0000000405048287 */ /* 0x000fe8000d000000 */
[----:B------:R-:W-:Y:S02]  /*5960*/  @!UP0 UIMAD UR10, UR7, UR10, UR4 ;  /* 0x0000000a070a82a4 */ /* 0x000fe4000f8e0204 */
[----:B------:R-:W-:Y:S02]  /*5970*/  @!UP0 UIADD3 UR11, UPT, UPT, UR11, -UR4, URZ ;  /* 0x800000040b0b8290 */ /* 0x000fe4000fffe0ff */
[----:B------:R-:W-:Y:S02]  /*5980*/  UIMAD UR7, UR43, UR8, UR38 ;  /* 0x000000082b0772a4 */ /* 0x000fe4000f8e0226 */
[----:B------:R-:W-:Y:S02]  /*5990*/  @!UP0 UIMAD UR6, UR11, UR42, UR5 ;  /* 0x0000002a0b0682a4 */ /* 0x000fe4000f8e0205 */
[----:B------:R-:W-:Y:S01]  /*59a0*/  UIMAD UR4, UR58, UR9, UR37 ;  /* 0x000000093a0472a4 */ /* 0x000fe2000f8e0225 */
[----:B------:R-:W-:Y:S02]  /*59b0*/  @!UP0 UMOV UR5, UR10 ;  /* 0x0000000a00058c82 */ /* 0x000fe40008000000 */
[----:B------:R-:W-:Y:S02]  /*59c0*/  UIMAD UR38, UR5, UR43, UR7 ;  /* 0x0000002b052672a4 */ /* 0x000fe4000f8e0207 */
[----:B------:R-:W-:Y:S11]  /*59d0*/  UIMAD UR37, UR6, UR58, UR4 ;  /* 0x0000003a062572a4 */ /* 0x000ff6000f8e0204 */
[----:B------:R-:W-:Y:S01]  /*59e0*/  @!UPT UIADD3 URZ, UPT, UPT, URZ, URZ, URZ ;  /* 0x000000fffffff290 */ /* 0x000fe2000fffe0ff */
.L_x_90:
[----:B------:R-:W-:Y:S01]  /*59f0*/  UISETP.NE.AND UP0, UPT, UR39, 0x1, UPT ;  /* 0x000000012700788c */ /* 0x000fe2000bf05270 */
[----:B------:R-:W-:Y:S01]  /*5a00*/  LOP3.LUT P0, RZ, R84, 0x1b0, RZ, 0xc0, !PT ;  /* 0x000001b054ff7812 */ /* 0x000fe2000780c0ff */
[----:B------:R-:W-:Y:S01]  /*5a10*/  USHF.L.U32 UR50, UR16, 0x7, URZ ;  /* 0x0000000710327899 */ /* 0x000fe200080006ff */
[----:B------:R-:W-:Y:S01]  /*5a20*/  BSSY.RECONVERGENT B6, `(.L_x_91) ;  /* 0x0000034000067945 */ /* 0x000fe20003800200 */
[----:B------:R-:W-:Y:S01]  /*5a30*/  USHF.L.U32 UR49, UR20, 0x7, URZ ;  /* 0x0000000714317899 */ /* 0x000fe200080006ff */
[----:B------:R-:W-:Y:S06]  /*5a40*/  IADD3 R86, PT, PT, R86, 0x1, RZ ;  /* 0x0000000156567810 */ /* 0x000fec0007ffe0ff */
[----:B------:R-:W2:Y:S01]  /*5a50*/  @!UP0 LDCU.128 UR12, c[0x0][0xb10] ;  /* 0x00016200ff0c87ac */ /* 0x000ea20008000c00 */
[----:B------:R-:W3:Y:S01]  /*5a60*/  @!UP0 LDCU UR5, c[0x0][0xb0c] ;  /* 0x00016180ff0587ac */ /* 0x000ee20008000800 */
[----:B------:R-:W4:Y:S01]  /*5a70*/  @!UP0 LDCU UR10, c[0x0][0xb20] ;  /* 0x00016400ff0a87ac */ /* 0x000f220008000800 */
[----:B--2---:R-:W-:Y:S02]  /*5a80*/  UIMAD.WIDE.U32 UR8, UR38, UR12, URZ ;  /* 0x0000000c260872a5 */ /* 0x004fe4000f8e00ff */
[----:B------:R-:W-:Y:S02]  /*5a90*/  UIMAD.WIDE.U32 UR6, UR37, UR15, URZ ;  /* 0x0000000f250672a5 */ /* 0x000fe4000f8e00ff */
[----:B------:R-:W-:Y:S03]  /*5aa0*/  @!UP0 UISETP.NE.AND UP1, UPT, UR14, 0x1, UPT ;  /* 0x000000010e00888c */ /* 0x000fe6000bf25270 */
[----:B------:R-:W-:Y:S01]  /*5ab0*/  @!UP0 UMOV UR4, UR9 ;  /* 0x0000000900048c82 */ /* 0x000fe20008000000 */
[----:B---3--:R-:W-:Y:S02]  /*5ac0*/  @!UP0 UISETP.NE.AND UP2, UPT, UR5, 0x1, UPT ;  /* 0x000000010500888c */ /* 0x008fe4000bf45270 */
[----:B------:R-:W-:Y:S01]  /*5ad0*/  @!UP0 USHF.R.U32.HI UR4, URZ, UR13, UR4 ;  /* 0x0000000dff048299 */ /* 0x000fe20008011604 */
[----:B------:R-:W-:Y:S02]  /*5ae0*/  @!UP0 UMOV UR6, UR7 ;  /* 0x0000000700068c82 */ /* 0x000fe40008000000 */
[----:B----4-:R-:W-:Y:S02]  /*5af0*/  @!UP0 USHF.R.U32.HI UR6, URZ, UR10, UR6 ;  /* 0x0000000aff068299 */ /* 0x010fe40008011606 */
[----:B------:R-:W-:Y:S02]  /*5b00*/  @!UP0 USEL UR7, UR38, UR4, !UP2 ;  /* 0x0000000426078287 */ /* 0x000fe4000d000000 */
[----:B------:R-:W-:Y:S04]  /*5b10*/  @!UP0 USEL UR6, UR37, UR6, !UP1 ;  /* 0x0000000625068287 */ /* 0x000fe8000c800000 */
[----:B------:R-:W-:Y:S02]  /*5b20*/  @!UP0 UIADD3 UR4, UPT, UPT, -UR7, UR6, URZ ;  /* 0x0000000607048290 */ /* 0x000fe4000fffe1ff */
[----:B------:R-:W-:Y:S02]  /*5b30*/  @!UP0 UIADD3 UR6, UPT, UPT, UR7, -UR6, URZ ;  /* 0x8000000607068290 */ /* 0x000fe4000fffe0ff */
[----:B------:R-:W-:Y:S02]  /*5b40*/  @!UP0 UIMAD UR38, UR4, UR5, UR38 ;  /* 0x00000005042682a4 */ /* 0x000fe4000f8e0226 */
[----:B------:R-:W-:Y:S01]  /*5b50*/  @!UP0 UIMAD UR37, UR6, UR14, UR37 ;  /* 0x0000000e062582a4 */ /* 0x000fe2000f8e0225 */
[----:B------:R-:W-:Y:S11]  /*5b60*/  @!P0 BRA `(.L_x_92) ;  /* 0x00000000007c8947 */ /* 0x000ff60003800000 */
[----:B------:R-:W2:Y:S01]  /*5b70*/  LDCU.64 UR8, c[0x4][0x80] ;  /* 0x01001000ff0877ac */ /* 0x000ea20008000a00 */
[----:B------:R-:W-:Y:S01]  /*5b80*/  MOV R2, 0x0 ;  /* 0x0000000000027802 */ /* 0x000fe20000000f00 */
[----:B------:R-:W-:Y:S02]  /*5b90*/  HFMA2 R12, -RZ, RZ, 0, 5.9604644775390625e-08 ;  /* 0x00000001ff0c7431 */ /* 0x000fe400000001ff */
[----:B------:R-:W-:Y:S01]  /*5ba0*/  IMAD.MOV.U32 R8, RZ, RZ, 0x70 ;  /* 0x00000070ff087424 */ /* 0x000fe200078e00ff */
[----:B------:R3:W4:Y:S01]  /*5bb0*/  LDC.64 R14, c[0x4][R2] ;  /* 0x01000000020e7b82 */ /* 0x0007220000000a00 */
[----:B------:R-:W1:Y:S01]  /*5bc0*/  LDCU.64 UR6, c[0x4][0x88] ;  /* 0x01001100ff0677ac */ /* 0x000e620008000a00 */
[----:B------:R-:W-:Y:S01]  /*5bd0*/  IMAD.MOV.U32 R13, RZ, RZ, RZ ;  /* 0x000000ffff0d7224 */ /* 0x000fe200078e00ff */
[----:B------:R-:W1:Y:S01]  /*5be0*/  LDCU.64 UR4, c[0x4][0x8] ;  /* 0x01000100ff0477ac */ /* 0x000e620008000a00 */
[----:B--2---:R-:W-:Y:S01]  /*5bf0*/  MOV R5, UR9 ;  /* 0x0000000900057c02 */ /* 0x004fe20008000f00 */
[----:B------:R-:W-:Y:S01]  /*5c00*/  IMAD.U32 R4, RZ, RZ, UR8 ;  /* 0x00000008ff047e24 */ /* 0x000fe2000f8e00ff */
[----:B-1----:R-:W-:Y:S01]  /*5c10*/  MOV R7, UR7 ;  /* 0x0000000700077c02 */ /* 0x002fe20008000f00 */
[----:B------:R-:W-:Y:S01]  /*5c20*/  IMAD.U32 R6, RZ, RZ, UR6 ;  /* 0x00000006ff067e24 */ /* 0x000fe2000f8e00ff */
[----:B------:R-:W-:Y:S01]  /*5c30*/  MOV R11, UR5 ;  /* 0x00000005000b7c02 */ /* 0x000fe20008000f00 */
[----:B------:R-:W-:Y:S02]  /*5c40*/  IMAD.U32 R10, RZ, RZ, UR4 ;  /* 0x00000004ff0a7e24 */ /* 0x000fe4000f8e00ff */
[----:B------:R-:W-:Y:S07]  /*5c50*/  LEPC R20, `(.L_x_93) ;  /* 0x000000001014794e */ /* 0x000fee0000000000 */
[----:B---345:R-:W-:Y:S05]  /*5c60*/  CALL.ABS.NOINC R14 ;  /* 0x000000000e007343 */ /* 0x038fea0003c00000 */
.L_x_93:
[----:B------:R-:W1:Y:S01]  /*5c70*/  LDCU.64 UR8, c[0x4][0x80] ;  /* 0x01001000ff0877ac */ /* 0x000e620008000a00 */
[----:B------:R-:W2:Y:S01]  /*5c80*/  LDC.64 R2, c[0x4][R2] ;  /* 0x0100000002027b82 */ /* 0x000ea20000000a00 */
[----:B------:R-:W-:Y:S02]  /*5c90*/  HFMA2 R12, -RZ, RZ, 0, 5.9604644775390625e-08 ;  /* 0x00000001ff0c7431 */ /* 0x000fe400000001ff */
[----:B------:R-:W-:Y:S02]  /*5ca0*/  IMAD.MOV.U32 R8, RZ, RZ, 0x70 ;  /* 0x00000070ff087424 */ /* 0x000fe400078e00ff */
[----:B------:R-:W-:Y:S01]  /*5cb0*/  IMAD.MOV.U32 R13, RZ, RZ, RZ ;  /* 0x000000ffff0d7224 */ /* 0x000fe200078e00ff */
[----:B------:R-:W3:Y:S01]  /*5cc0*/  LDCU.64 UR6, c[0x4][0x88] ;  /* 0x01001100ff0677ac */ /* 0x000ee20008000a00 */
[----:B------:R-:W4:Y:S01]  /*5cd0*/  LDCU.64 UR4, c[0x4][0x8] ;  /* 0x01000100ff0477ac */ /* 0x000f220008000a00 */
[----:B-1----:R-:W-:Y:S02]  /*5ce0*/  MOV R4, UR8 ;  /* 0x0000000800047c02 */ /* 0x002fe40008000f00 */
[----:B------:R-:W-:Y:S02]  /*5cf0*/  MOV R5, UR9 ;  /* 0x0000000900057c02 */ /* 0x000fe40008000f00 */
[----:B---3--:R-:W-:Y:S01]  /*5d00*/  MOV R7, UR7 ;  /* 0x0000000700077c02 */ /* 0x008fe20008000f00 */
[----:B------:R-:W-:Y:S01]  /*5d10*/  IMAD.U32 R6, RZ, RZ, UR6 ;  /* 0x00000006ff067e24 */ /* 0x000fe2000f8e00ff */
[----:B----4-:R-:W-:Y:S01]  /*5d20*/  MOV R11, UR5 ;  /* 0x00000005000b7c02 */ /* 0x010fe20008000f00 */
[----:B------:R-:W-:Y:S02]  /*5d30*/  IMAD.U32 R10, RZ, RZ, UR4 ;  /* 0x00000004ff0a7e24 */ /* 0x000fe4000f8e00ff */
[----:B------:R-:W-:Y:S07]  /*5d40*/  LEPC R20, `(.L_x_92) ;  /* 0x000000001014794e */ /* 0x000fee0000000000 */
[----:B--2---:R-:W-:Y:S05]  /*5d50*/  CALL.ABS.NOINC R2 ;  /* 0x0000000002007343 */ /* 0x004fea0003c00000 */
.L_x_92:
[----:B------:R-:W-:Y:S05]  /*5d60*/  BSYNC.RECONVERGENT B6 ;  /* 0x0000000000067941 */ /* 0x000fea0003800200 */
.L_x_91:
[----:B------:R-:W-:Y:S02]  /*5d70*/  R2UR UR6, R83 ;  /* 0x00000000530672ca */ /* 0x000fe400000e0000 */
[----:B------:R-:W-:Y:S02]  /*5d80*/  R2UR UR5, R97 ;  /* 0x00000000610572ca */ /* 0x000fe400000e0000 */
[----:B------:R-:W-:Y:S02]  /*5d90*/  R2UR UR4, R96 ;  /* 0x00000000600472ca */ /* 0x000fe400000e0000 */
[----:B------:R-:W-:Y:S02]  /*5da0*/  ISETP.NE.U32.AND P4, PT, R78, RZ, PT ;  /* 0x000000ff4e00720c */ /* 0x000fe40003f85070 */
[----:B------:R-:W-:Y:S02]  /*5db0*/  ISETP.NE.U32.AND P2, PT, RZ, UR54, PT ;  /* 0x00000036ff007c0c */ /* 0x000fe4000bf45070 */
[----:B------:R-:W-:Y:S02]  /*5dc0*/  ISETP.NE.AND.EX P4, PT, R79, RZ, PT, P4 ;  /* 0x000000ff4f00720c */ /* 0x000fe40003f85340 */
[----:B------:R-:W-:Y:S01]  /*5dd0*/  ISETP.NE.AND.EX P2, PT, RZ, UR55, PT, P2 ;  /* 0x00000037ff007c0c */ /* 0x000fe2000bf45320 */
[----:B------:R-:W-:Y:S02]  /*5de0*/  UISETP.NE.AND UP2, UPT, UR6, URZ, UPT ;  /* 0x000000ff0600728c */ /* 0x000fe4000bf45270 */
[----:B------:R-:W-:Y:S04]  /*5df0*/  UISETP.NE.U32.AND UP0, UPT, UR5, URZ, UPT ;  /* 0x000000ff0500728c */ /* 0x000fe8000bf05070 */
[----:B------:R-:W-:Y:S01]  /*5e00*/  UISETP.NE.AND.EX UP1, UPT, UR4, URZ, UPT, UP0 ;  /* 0x000000ff0400728c */ /* 0x000fe2000bf25300 */
[----:B------:R-:W-:Y:S01]  /*5e10*/  PLOP3.LUT P1, PT, PT, PT, UP2, 0x80, 0x8 ;  /* 0x000000000008781c */ /* 0x000fe20003f2f028 */
[----:B------:R-:W-:Y:S03]  /*5e20*/  UPLOP3.LUT UP0, UPT, UPT, UPT, UPT, 0x40, 0x4 ;  /* 0x000000000004789c */ /* 0x000fe60003f0e870 */
[----:B------:R-:W-:Y:S06]  /*5e30*/  @UP2 UPLOP3.LUT UP0, UPT, UPT, UPT, UP1, 0x80, 0x8 ;  /* 0x000000000008289c */ /* 0x000fec0003f0f010 */
[----:B------:R-:W-:Y:S01]  /*5e40*/  PLOP3.LUT P0, PT, PT, PT, UP0, 0x80, 0x8 ;  /* 0x000000000008781c */ /* 0x000fe20003f0f008 */
[----:B------:R-:W-:Y:S01]  /*5e50*/  @!UPT UIADD3 URZ, UPT, UPT, URZ, URZ, URZ ;  /* 0x000000fffffff290 */ /* 0x000fe2000fffe0ff */
[----:B------:R-:W-:Y:S11]  /*5e60*/  BRA.U !UP1, `(.L_x_94) ;  /* 0x0000000109407547 */ /* 0x000ff6000b800000 */
[----:B------:R-:W-:Y:S01]  /*5e70*/  UISETP.NE.U32.AND UP0, UPT, UR54, URZ, UPT ;  /* 0x000000ff3600728c */ /* 0x000fe2000bf05070 */
[----:B------:R-:W-:Y:S01]  /*5e80*/  R2UR UR6, R97 ;  /* 0x00000000610672ca */ /* 0x000fe200000e0000 */
[----:B------:R-:W2:Y:S01]  /*5e90*/  LDCU.64 UR8, c[0x0][0x358] ;  /* 0x00006b00ff0877ac */ /* 0x000ea20008000a00 */
[----:B------:R-:W-:Y:S02]  /*5ea0*/  HFMA2 R80, -RZ, RZ, 0, 5.9604644775390625e-08 ;  /* 0x00000001ff507431 */ /* 0x000fe400000001ff */
[----:B-1----:R-:W-:Y:S01]  /*5eb0*/  IMAD.MOV.U32 R0, RZ, RZ, 0x1 ;  /* 0x00000001ff007424 */ /* 0x002fe200078e00ff */
[----:B------:R-:W-:Y:S06]  /*5ec0*/  UISETP.NE.AND.EX UP0, UPT, UR55, URZ, UPT, UP0 ;  /* 0x000000ff3700728c */ /* 0x000fec000bf05300 */
[----:B------:R-:W-:Y:S05]  /*5ed0*/  PLOP3.LUT P3, PT, PT, PT, UP0, 0x80, 0x8 ;  /* 0x000000000008781c */ /* 0x000fea0003f6f008 */
[----:B------:R-:W1:Y:S01]  /*5ee0*/  @UP0 LDCU.64 UR4, c[0x0][0x888] ;  /* 0x00011100ff0407ac */ /* 0x000e620008000a00 */
[----:B------:R-:W-:Y:S07]  /*5ef0*/  @UP0 UIMAD UR6, UR36, UR6, URZ ;  /* 0x00000006240602a4 */ /* 0x000fee000f8e02ff */
[----:B------:R-:W-:Y:S01]  /*5f00*/  @!P3 PRMT R80, R0, 0x7610, R80 ;  /* 0x000076100050b816 */ /* 0x000fe20000000050 */
[----:B-1----:R-:W-:Y:S06]  /*5f10*/  @UP0 UIMAD.WIDE UR4, UR6, 0x4, UR4 ;  /* 0x00000004060408a5 */ /* 0x002fec000f8e0204 */
[----:B------:R-:W-:Y:S02]  /*5f20*/  IMAD.U32 R2, RZ, RZ, UR4 ;  /* 0x00000004ff027e24 */ /* 0x000fe4000f8e00ff */
[----:B------:R-:W-:Y:S03]  /*5f30*/  IMAD.U32 R3, RZ, RZ, UR5 ;  /* 0x00000005ff037e24 */ /* 0x000fe6000f8e00ff */
[----:B------:R-:W1:Y:S02]  /*5f40*/  @!UP0 LDCU UR4, c[0x0][0x880] ;  /* 0x00011000ff0487ac */ /* 0x000e640008000800 */
[----:B--2--5:R2:W5:Y:S02]  /*5f50*/  @P3 LDG.E R41, desc[UR8][R2.64] ;  /* 0x0000000802293981 */ /* 0x024564000c1e1900 */
[----:B-12---:R-:W-:Y:S02]  /*5f60*/  @!P3 MOV R41, UR4 ;  /* 0x000000040029bc02 */ /* 0x006fe40008000f00 */
.L_x_94:
[----:B------:R-:W-:Y:S05]  /*5f70*/  @!P4 BRA `(.L_x_95) ;  /* 0x000000000024c947 */ /* 0x000fea0003800000 */
[----:B------:R-:W-:Y:S01]  /*5f80*/  ISETP.NE.U32.AND P3, PT, R76, RZ, PT ;  /* 0x000000ff4c00720c */ /* 0x000fe20003f65070 */
[----:B------:R-:W2:Y:S03]  /*5f90*/  LDCU.64 UR4, c[0x0][0x358] ;  /* 0x00006b00ff0477ac */ /* 0x000ea60008000a00 */
[----:B------:R-:W-:Y:S11]  /*5fa0*/  ISETP.NE.AND.EX P3, PT, R77, RZ, PT, P3 ;  /* 0x000000ff4d00720c */ /* 0x000ff60003f65330 */
[----:B------:R-:W-:Y:S02]  /*5fb0*/  @!UPT UIADD3 URZ, UPT, UPT, URZ, URZ, URZ ;  /* 0x000000fffffff290 */ /* 0x000fe4000fffe0ff */
[----:B------:R-:W3:Y:S01]  /*5fc0*/  @P3 LDC.64 R2, c[0x0][0x8a8] ;  /* 0x00022a00ff023b82 */ /* 0x000ee20000000a00 */
[----:B-1----:R-:W-:Y:S04]  /*5fd0*/  @P3 IMAD R0, R78, UR36, RZ ;  /* 0x000000244e003c24 */ /* 0x002fe8000f8e02ff */
[----:B---3--:R-:W-:Y:S05]  /*5fe0*/  @P3 IMAD.WIDE R2, R0, 0x4, R2 ;  /* 0x0000000400023825 */ /* 0x008fea00078e0202 */
[----:B--2--5:R2:W5:Y:S02]  /*5ff0*/  @P3 LDG.E R38, desc[UR4][R2.64] ;  /* 0x0000000402263981 */ /* 0x024564000c1e1900 */
[----:B--2---:R-:W3:Y:S02]  /*6000*/  @!P3 LDC R38, c[0x0][0x8a0] ;  /* 0x00022800ff26bb82 */ /* 0x004ee40000000800 */
.L_x_95:
[----:B-----5:R-:W-:Y:S01]  /*6010*/  FSETP.NEU.AND P3, PT, R41, RZ, PT ;  /* 0x000000ff2900720b */ /* 0x020fe20003f6d000 */
[----:B------:R-:W-:Y:S01]  /*6020*/  BSSY B1, `(.L_x_96) ;  /* 0x0000039000017945 */ /* 0x000fe20003800000 */
[----:B------:R-:W-:Y:S01]  /*6030*/  SEL R3, RZ, 0xffffffff, P2 ;  /* 0xffffffffff037807 */ /* 0x000fe20001000000 */
[----:B------:R-:W-:Y:S01]  /*6040*/  IMAD.MOV.U32 R47, RZ, RZ, 0x1 ;  /* 0x00000001ff2f7424 */ /* 0x000fe200078e00ff */
[----:B------:R-:W-:Y:S01]  /*6050*/  @P1 LOP3.LUT P2, RZ, R80, 0xff, RZ, 0xc0, !PT ;  /* 0x000000ff50ff1812 */ /* 0x000fe2000784c0ff */
[----:B------:R-:W-:Y:S01]  /*6060*/  IMAD R39, R36, 0x80, R37 ;  /* 0x0000008024277824 */ /* 0x000fe200078e0225 */
[----:B------:R-:W-:Y:S01]  /*6070*/  @P1 SEL R2, RZ, 0xffffffff, P3 ;  /* 0xffffffffff021807 */ /* 0x000fe20001800000 */
[----:B------:R-:W-:Y:S01]  /*6080*/  IMAD R87, R94, -0x10, R92 ;  /* 0xfffffff05e577824 */ /* 0x000fe200078e025c */
[----:B------:R-:W-:Y:S01]  /*6090*/  LOP3.LUT R90, R90, 0x1, RZ, 0x3c, !PT ;  /* 0x000000015a5a7812 */ /* 0x000fe200078e3cff */
[----:B------:R-:W-:Y:S01]  /*60a0*/  IMAD.MOV.U32 R46, RZ, RZ, RZ ;  /* 0x000000ffff2e7224 */ /* 0x000fe200078e00ff */
[----:B------:R-:W-:Y:S02]  /*60b0*/  @P0 SEL R2, R3, R2, !P2 ;  /* 0x0000000203020207 */ /* 0x000fe40005000000 */
[----:B------:R-:W-:Y:S02]  /*60c0*/  CS2R R74, SRZ ;  /* 0x00000000004a7805 */ /* 0x000fe4000001ff00 */
[----:B------:R-:W-:Y:S02]  /*60d0*/  LEA R99, R36, UR44, 0x3 ;  /* 0x0000002c24637c11 */ /* 0x000fe4000f8e18ff */
[----:B------:R-:W-:Y:S02]  /*60e0*/  CS2R R72, SRZ ;  /* 0x0000000000487805 */ /* 0x000fe4000001ff00 */
[----:B------:R-:W-:Y:S02]  /*60f0*/  @P1 LOP3.LUT R2, R2, 0x1, RZ, 0xc0, !PT ;  /* 0x0000000102021812 */ /* 0x000fe400078ec0ff */
[----:B------:R-:W-:Y:S02]  /*6100*/  CS2R R66, SRZ ;  /* 0x0000000000427805 */ /* 0x000fe4000001ff00 */
[----:B-1----:R-:W-:Y:S02]  /*6110*/  SHF.L.U32 R0, R89, 0x1f, RZ ;  /* 0x0000001f59007819 */ /* 0x002fe400000006ff */
[----:B------:R-:W-:Y:S02]  /*6120*/  CS2R R64, SRZ ;  /* 0x0000000000407805 */ /* 0x000fe4000001ff00 */
[----:B------:R-:W-:Y:S02]  /*6130*/  ISETP.NE.U32.OR P5, PT, R2, 0x1, !P1 ;  /* 0x000000010200780c */ /* 0x000fe40004fa5470 */
[----:B------:R-:W-:Y:S02]  /*6140*/  CS2R R58, SRZ ;  /* 0x00000000003a7805 */ /* 0x000fe4000001ff00 */
[----:B------:R-:W-:Y:S02]  /*6150*/  PLOP3.LUT P2, PT, PT, PT, UP1, 0x80, 0x8 ;  /* 0x000000000008781c */ /* 0x000fe40003f4f018 */
[----:B------:R-:W-:Y:S02]  /*6160*/  CS2R R56, SRZ ;  /* 0x0000000000387805 */ /* 0x000fe4000001ff00 */
[----:B------:R-:W-:Y:S02]  /*6170*/  LOP3.LUT P4, R85, R80, 0xff, RZ, 0xc0, !PT ;  /* 0x000000ff50557812 */ /* 0x000fe4000788c0ff */
[----:B------:R-:W-:Y:S02]  /*6180*/  CS2R R50, SRZ ;  /* 0x0000000000327805 */ /* 0x000fe4000001ff00 */
[----:B------:R-:W-:Y:S02]  /*6190*/  SEL R2, RZ, 0xffffffff, P3 ;  /* 0xffffffffff027807 */ /* 0x000fe40001800000 */
[----:B------:R-:W-:Y:S02]  /*61a0*/  CS2R R48, SRZ ;  /* 0x0000000000307805 */ /* 0x000fe4000001ff00 */
[----:B------:R-:W-:Y:S02]  /*61b0*/  P2R R98, PR, RZ, 0x20 ;  /* 0x00000020ff627803 */ /* 0x000fe40000000000 */
[----:B------:R-:W-:Y:S02]  /*61c0*/  @P5 SHF.L.U32 R4, R90, 0x1f, RZ ;  /* 0x0000001f5a045819 */ /* 0x000fe400000006ff */
[----:B------:R-:W-:Y:S02]  /*61d0*/  @P2 SEL R2, R3, R2, !P4 ;  /* 0x0000000203022207 */ /* 0x000fe40006000000 */
[----:B------:R-:W1:Y:S02]  /*61e0*/  @P5 SYNCS.PHASECHK.TRANS64.TRYWAIT P1, [UR44+0x30], R4 ;  /* 0x00003004ff0055a7 */ /* 0x000e64000802112c */
[----:B------:R-:W-:Y:S04]  /*61f0*/  LOP3.LUT R2, R2, 0x1, RZ, 0xc0, !PT ;  /* 0x0000000102027812 */ /* 0x000fe800078ec0ff */
[----:B------:R-:W-:Y:S04]  /*6200*/  ISETP.NE.U32.AND P2, PT, R2, 0x1, PT ;  /* 0x000000010200780c */ /* 0x000fe80003f45070 */
[----:B------:R-:W-:Y:S01]  /*6210*/  P2R R60, PR, RZ, 0x4 ;  /* 0x00000004ff3c7803 */ /* 0x000fe20000000000 */
[----:B------:R2:W4:Y:S01]  /*6220*/  SYNCS.PHASECHK.TRANS64.TRYWAIT P0, [R99+URZ+0xa0], R0 ;  /* 0x0000a000630075a7 */ /* 0x00052200080011ff */
[----:B-1----:R-:W-:Y:S01]  /*6230*/  @P5 SEL R47, RZ, 0x1, !P1 ;  /* 0x00000001ff2f5807 */ /* 0x002fe20004800000 */
[----:B--2---:R-:W-:Y:S06]  /*6240*/  @!P5 BRA `(.L_x_97) ;  /* 0x000000000058d947 */ /* 0x004fec0003800000 */
[----:B------:R-:W-:Y:S01]  /*6250*/  IMAD.MOV.U32 R75, RZ, RZ, RZ ;  /* 0x000000ffff4b7224 */ /* 0x000fe200078e00ff */
[----:B------:R-:W-:Y:S01]  /*6260*/  ISETP.NE.AND P1, PT, R47, RZ, PT ;  /* 0x000000ff2f00720c */ /* 0x000fe20003f25270 */
[----:B------:R-:W-:Y:S01]  /*6270*/  BSSY B0, `(.L_x_98) ;  /* 0x000000c000007945 */ /* 0x000fe20003800000 */
[----:B------:R-:W-:Y:S02]  /*6280*/  CS2R R50, SRZ ;  /* 0x0000000000327805 */ /* 0x000fe4000001ff00 */
[----:B------:R-:W-:Y:S02]  /*6290*/  CS2R R48, SRZ ;  /* 0x0000000000307805 */ /* 0x000fe4000001ff00 */
[----:B------:R-:W-:Y:S02]  /*62a0*/  CS2R R58, SRZ ;  /* 0x00000000003a7805 */ /* 0x000fe4000001ff00 */
[----:B------:R-:W-:Y:S02]  /*62b0*/  CS2R R56, SRZ ;  /* 0x0000000000387805 */ /* 0x000fe4000001ff00 */
[----:B------:R-:W-:Y:S02]  /*62c0*/  CS2R R66, SRZ ;  /* 0x0000000000427805 */ /* 0x000fe4000001ff00 */
[----:B------:R-:W-:Y:S02]  /*62d0*/  CS2R R64, SRZ ;  /* 0x0000000000407805 */ /* 0x000fe4000001ff00 */
[----:B------:R-:W-:Y:S01]  /*62e0*/  CS2R R72, SRZ ;  /* 0x0000000000487805 */ /* 0x000fe2000001ff00 */
[----:B------:R-:W-:Y:S06]  /*62f0*/  @P1 BRA `(.L_x_99) ;  /* 0x00000000000c1947 */ /* 0x000fec0003800000 */
[----:B------:R-:W-:Y:S04]  /*6300*/  SHF.L.U32 R3, R90, 0x1f, RZ ;  /* 0x0000001f5a037819 */ /* 0x000fe800000006ff */
[----:B------:R-:W1:Y:S02]  /*6310*/  SYNCS.PHASECHK.TRANS64.TRYWAIT P1, [UR44+0x30], R3 ;  /* 0x00003003ff0075a7 */ /* 0x000e64000802112c */
[----:B-1----:R-:W-:Y:S05]  /*6320*/  @!P1 BRA `(.L_x_100) ;  /* 0x0000003c00609947 */ /* 0x002fea0003800000 */
.L_x_99:
[----:B------:R-:W-:Y:S05]  /*6330*/  BSYNC B0 ;  /* 0x0000000000007941 */ /* 0x000fea0003800000 */
.L_x_98:
[----:B------:R-:W-:Y:S01]  /*6340*/  ISETP.NE.AND P1, PT, R60, RZ, PT ;  /* 0x000000ff3c00720c */ /* 0x000fe20003f25270 */
[----:B------:R-:W-:Y:S11]  /*6350*/  HFMA2 R46, -RZ, RZ, 0, 5.9604644775390625e-08 ;  /* 0x00000001ff2e7431 */ /* 0x000ff600000001ff */
[----:B------:R-:W-:Y:S01]  /*6360*/  @!UPT UIADD3 URZ, UPT, UPT, URZ, URZ, URZ ;  /* 0x000000fffffff290 */ /* 0x000fe2000fffe0ff */
[----:B------:R2:W1:Y:S04]  /*6370*/  @P1 LDS.128 R48, [R93] ;  /* 0x000000005d301984 */ /* 0x0004680000000c00 */
[----:B------:R2:W1:Y:S04]  /*6380*/  @P1 LDS.128 R56, [R92+0x10] ;  /* 0x000010005c381984 */ /* 0x0004680000000c00 */
[----:B------:R2:W1:Y:S04]  /*6390*/  @P1 LDS.128 R64, [R91+0x20] ;  /* 0x000020005b401984 */ /* 0x0004680000000c00 */
[----:B------:R2:W1:Y:S02]  /*63a0*/  @P1 LDS.128 R72, [R87+0x30] ;  /* 0x0000300057481984 */ /* 0x0004640000000c00 */
.L_x_97:
[----:B------:R-:W-:Y:S05]  /*63b0*/  BSYNC B1 ;  /* 0x0000000000017941 */ /* 0x000fea0003800000 */
.L_x_96:
[----:B-1----:R-:W-:Y:S04]  /*63c0*/  SHF.R.U32.HI R2, RZ, 0x15, R39 ;  /* 0x00000015ff027819 */ /* 0x002fe80000011627 */
[----:B------:R-:W-:Y:S01]  /*63d0*/  LOP3.LUT P1, RZ, R2, 0x3, R81, 0x48, !PT ;  /* 0x0000000302ff7812 */ /* 0x000fe20007824851 */
[----:B------:R-:W-:Y:S01]  /*63e0*/  @!UPT UIADD3 URZ, UPT, UPT, URZ, URZ, URZ ;  /* 0x000000fffffff290 */ /* 0x000fe2000fffe0ff */
[----:B----4-:R-:W-:Y:S11]  /*63f0*/  @P0 BRA `(.L_x_101) ;  /* 0x0000000000080947 */ /* 0x010ff60003800000 */
[----:B------:R-:W1:Y:S02]  /*6400*/  SYNCS.PHASECHK.TRANS64.TRYWAIT P0, [R99+URZ+0xa0], R0 ;  /* 0x0000a000630075a7 */ /* 0x000e6400080011ff */
[----:B-1----:R-:W-:Y:S05]  /*6410*/  @!P0 BRA `(.L_x_102) ;  /* 0x0000003c003c8947 */ /* 0x002fea0003800000 */
.L_x_101:
[----:B------:R-:W-:Y:S05]  /*6420*/  @!P1 BRA `(.L_x_103) ;  /* 0x0000000000409947 */ /* 0x000fea0003800000 */
[----:B------:R-:W4:Y:S01]  /*6430*/  LDCU.64 UR8, c[0x4][0x70] ;  /* 0x01000e00ff0877ac */ /* 0x000f220008000a00 */
[----:B------:R-:W-:Y:S01]  /*6440*/  MOV R3, 0x0 ;  /* 0x0000000000037802 */ /* 0x000fe20000000f00 */
[----:B------:R-:W-:Y:S02]  /*6450*/  HFMA2 R12, -RZ, RZ, 0, 5.9604644775390625e-08 ;  /* 0x00000001ff0c7431 */ /* 0x000fe400000001ff */
[----:B------:R-:W-:Y:S02]  /*6460*/  IMAD.MOV.U32 R8, RZ, RZ, 0x192 ;  /* 0x00000192ff087424 */ /* 0x000fe400078e00ff */
[----:B------:R-:W-:Y:S01]  /*6470*/  IMAD.MOV.U32 R13, RZ, RZ, RZ ;  /* 0x000000ffff0d7224 */ /* 0x000fe200078e00ff */
[----:B------:R-:W5:Y:S01]  /*6480*/  LDCU.64 UR6, c[0x4][0x78] ;  /* 0x01000f00ff0677ac */ /* 0x000f620008000a00 */
[----:B------:R-:W1:Y:S01]  /*6490*/  LDC.64 R2, c[0x4][R3] ;  /* 0x0100000003027b82 */ /* 0x000e620000000a00 */
[----:B------:R-:W2:Y:S01]  /*64a0*/  LDCU.64 UR4, c[0x4][0x10] ;  /* 0x01000200ff0477ac */ /* 0x000ea20008000a00 */
[----:B----4-:R-:W-:Y:S01]  /*64b0*/  MOV R5, UR9 ;  /* 0x0000000900057c02 */ /* 0x010fe20008000f00 */
[----:B------:R-:W-:Y:S01]  /*64c0*/  IMAD.U32 R4, RZ, RZ, UR8 ;  /* 0x00000008ff047e24 */ /* 0x000fe2000f8e00ff */
[----:B-----5:R-:W-:Y:S01]  /*64d0*/  MOV R7, UR7 ;  /* 0x0000000700077c02 */ /* 0x020fe20008000f00 */
[----:B------:R-:W-:Y:S01]  /*64e0*/  IMAD.U32 R6, RZ, RZ, UR6 ;  /* 0x00000006ff067e24 */ /* 0x000fe2000f8e00ff */
[----:B--2---:R-:W-:Y:S01]  /*64f0*/  MOV R11, UR5 ;  /* 0x00000005000b7c02 */ /* 0x004fe20008000f00 */
[----:B------:R-:W-:Y:S02]  /*6500*/  IMAD.U32 R10, RZ, RZ, UR4 ;  /* 0x00000004ff0a7e24 */ /* 0x000fe4000f8e00ff */
[----:B------:R-:W-:Y:S07]  /*6510*/  LEPC R20, `(.L_x_103) ;  /* 0x000000001014794e */ /* 0x000fee0000000000 */
[----:B-1-3--:R-:W-:Y:S05]  /*6520*/  CALL.ABS.NOINC R2 ;  /* 0x0000000002007343 */ /* 0x00afea0003c00000 */
.L_x_103:
[C---:B------:R-:W-:Y:S01]  /*6530*/  SHF.L.U32 R40, R48.reuse, 0x10, RZ ;  /* 0x0000001030287819 */ /* 0x040fe200000006ff */
[----:B------:R-:W-:Y:S05]  /*6540*/  WARPSYNC.ALL ;  /* 0x0000000000007948 */ /* 0x000fea0003800000 */
[----:B------:R-:W-:Y:S01]  /*6550*/  R2UR UR4, R39 ;  /* 0x00000000270472ca */ /* 0x000fe200000e0000 */
[----:B------:R-:W-:Y:S01]  /*6560*/  BSSY.RECONVERGENT B0, `(.L_x_104) ;  /* 0x0000088000007945 */ /* 0x000fe20003800200 */
[----:B------:R-:W-:Y:S02]  /*6570*/  LOP3.LUT R43, R48, 0xffff0000, RZ, 0xc0, !PT ;  /* 0xffff0000302b7812 */ /* 0x000fe400078ec0ff */
[----:B------:R-:W-:Y:S02]  /*6580*/  SHF.L.U32 R42, R49, 0x10, RZ ;  /* 0x00000010312a7819 */ /* 0x000fe400000006ff */
[----:B------:R-:W-:Y:S02]  /*6590*/  SHF.L.U32 R45, R51, 0x10, RZ ;  /* 0x00000010332d7819 */ /* 0x000fe400000006ff */
[----:B------:R-:W-:Y:S02]  /*65a0*/  LOP3.LUT R44, R75, 0xffff0000, RZ, 0xc0, !PT ;  /* 0xffff00004b2c7812 */ /* 0x000fe400078ec0ff */
[----:B------:R-:W-:Y:S03]  /*65b0*/  ISETP.NE.AND P0, PT, R95, RZ, PT ;  /* 0x000000ff5f00720c */ /* 0x000fe60003f05270 */
[----:B------:R-:W1:Y:S02]  /*65c0*/  LDTM.x32 R4, tmem[UR4] ;  /* 0x00000004000479ee */ /* 0x000e6400082c0000 */
[C---:B-1-3--:R-:W-:Y:S01]  /*65d0*/  FMUL R0, R38.reuse, R4 ;  /* 0x0000000426007220 */ /* 0x04afe20000400000 */
[C---:B------:R-:W-:Y:S01]  /*65e0*/  FMUL R2, R38.reuse, R5 ;  /* 0x0000000526027220 */ /* 0x040fe20000400000 */
[C---:B------:R-:W-:Y:S01]  /*65f0*/  FMUL R3, R38.reuse, R6 ;  /* 0x0000000626037220 */ /* 0x040fe20000400000 */
[----:B------:R-:W-:Y:S01]  /*6600*/  FMUL R7, R38, R7 ;  /* 0x0000000726077220 */ /* 0x000fe20000400000 */
[----:B------:R-:W-:Y:S01]  /*6610*/  FFMA R0, R41, R40, R0 ;  /* 0x0000002829007223 */ /* 0x000fe20000000000 */
[----:B------:R-:W-:Y:S01]  /*6620*/  LOP3.LUT R40, R49, 0xffff0000, RZ, 0xc0, !PT ;  /* 0xffff000031287812 */ /* 0x000fe200078ec0ff */
[C---:B------:R-:W-:Y:S01]  /*6630*/  FFMA R2, R41.reuse, R43, R2 ;  /* 0x0000002b29027223 */ /* 0x040fe20000000002 */
[C---:B------:R-:W-:Y:S01]  /*6640*/  SHF.L.U32 R43, R50.reuse, 0x10, RZ ;  /* 0x00000010322b7819 */ /* 0x040fe200000006ff */
[C---:B------:R-:W-:Y:S01]  /*6650*/  FFMA R3, R41.reuse, R42, R3 ;  /* 0x0000002a29037223 */ /* 0x040fe20000000003 */
[----:B------:R-:W-:Y:S01]  /*6660*/  LOP3.LUT R42, R50, 0xffff0000, RZ, 0xc0, !PT ;  /* 0xffff0000322a7812 */ /* 0x000fe200078ec0ff */
[----:B------:R-:W-:Y:S01]  /*6670*/  FMUL R4, R38, R8 ;  /* 0x0000000826047220 */ /* 0x000fe20000400000 */
[----:B------:R-:W-:Y:S01]  /*6680*/  F2FP.BF16.F32.PACK_AB R52, R2, R0 ;  /* 0x000000000234723e */ /* 0x000fe200000010ff */
[----:B------:R-:W-:Y:S01]  /*6690*/  FFMA R7, R41, R40, R7 ;  /* 0x0000002829077223 */ /* 0x000fe20000000007 */
[----:B------:R-:W-:Y:S01]  /*66a0*/  LOP3.LUT R40, R51, 0xffff0000, RZ, 0xc0, !PT ;  /* 0xffff000033287812 */ /* 0x000fe200078ec0ff */
[C---:B------:R-:W-:Y:S01]  /*66b0*/  FMUL R5, R38.reuse, R9 ;  /* 0x0000000926057220 */ /* 0x040fe20000400000 */
[C---:B------:R-:W-:Y:S01]  /*66c0*/  FMUL R6, R38.reuse, R10 ;  /* 0x0000000a26067220 */ /* 0x040fe20000400000 */
[----:B------:R-:W-:Y:S01]  /*66d0*/  FMUL R11, R38, R11 ;  /* 0x0000000b260b7220 */ /* 0x000fe20000400000 */
[----:B------:R-:W-:Y:S01]  /*66e0*/  F2FP.BF16.F32.PACK_AB R53, R7, R3 ;  /* 0x000000030735723e */ /* 0x000fe200000010ff */
[C---:B------:R-:W-:Y:S01]  /*66f0*/  FFMA R4, R41.reuse, R43, R4 ;  /* 0x0000002b29047223 */ /* 0x040fe20000000004 */
[C---:B------:R-:W-:Y:S01]  /*6700*/  SHF.L.U32 R43, R56.reuse, 0x10, RZ ;  /* 0x00000010382b7819 */ /* 0x040fe200000006ff */
[----:B------:R-:W-:Y:S01]  /*6710*/  FFMA R5, R41, R42, R5 ;  /* 0x0000002a29057223 */ /* 0x000fe20000000005 */
[----:B------:R-:W-:Y:S01]  /*6720*/  LOP3.LUT R42, R57, 0xffff0000, RZ, 0xc0, !PT ;  /* 0xffff0000392a7812 */ /* 0x000fe200078ec0ff */
[----:B------:R-:W-:Y:S01]  /*6730*/  FFMA R6, R41, R45, R6 ;  /* 0x0000002d29067223 */ /* 0x000fe20000000006 */
[----:B------:R-:W-:Y:S01]  /*6740*/  SHF.L.U32 R45, R57, 0x10, RZ ;  /* 0x00000010392d7819 */ /* 0x000fe200000006ff */
[----:B------:R-:W-:Y:S01]  /*6750*/  FFMA R11, R41, R40, R11 ;  /* 0x00000028290b7223 */ /* 0x000fe2000000000b */
[----:B------:R-:W-:Y:S01]  /*6760*/  LOP3.LUT R40, R56, 0xffff0000, RZ, 0xc0, !PT ;  /* 0xffff000038287812 */ /* 0x000fe200078ec0ff */
[C---:B------:R-:W-:Y:S01]  /*6770*/  FMUL R8, R38.reuse, R12 ;  /* 0x0000000c26087220 */ /* 0x040fe20000400000 */
[----:B------:R-:W-:Y:S01]  /*6780*/  F2FP.BF16.F32.PACK_AB R54, R5, R4 ;  /* 0x000000040536723e */ /* 0x000fe200000010ff */
[C---:B------:R-:W-:Y:S01]  /*6790*/  FMUL R9, R38.reuse, R13 ;  /* 0x0000000d26097220 */ /* 0x040fe20000400000 */
[----:B------:R-:W-:Y:S01]  /*67a0*/  F2FP.BF16.F32.PACK_AB R55, R11, R6 ;  /* 0x000000060b37723e */ /* 0x000fe200000010ff */
[C---:B------:R-:W-:Y:S01]  /*67b0*/  FMUL R10, R38.reuse, R14 ;  /* 0x0000000e260a7220 */ /* 0x040fe20000400000 */
[----:B------:R-:W-:Y:S01]  /*67c0*/  FMUL R15, R38, R15 ;  /* 0x0000000f260f7220 */ /* 0x000fe20000400000 */
[----:B------:R-:W-:Y:S01]  /*67d0*/  FFMA R8, R41, R43, R8 ;  /* 0x0000002b29087223 */ /* 0x000fe20000000008 */
[----:B------:R-:W-:Y:S01]  /*67e0*/  SHF.L.U32 R43, R59, 0x10, RZ ;  /* 0x000000103b2b7819 */ /* 0x000fe200000006ff */
[C---:B------:R-:W-:Y:S01]  /*67f0*/  FFMA R9, R41.reuse, R40, R9 ;  /* 0x0000002829097223 */ /* 0x040fe20000000009 */
[C---:B------:R-:W-:Y:S01]  /*6800*/  SHF.L.U32 R40, R58.reuse, 0x10, RZ ;  /* 0x000000103a287819 */ /* 0x040fe200000006ff */
        /* <DEDUP_REMOVED lines=8> */
[----:B------:R-:W-:Y:S01]  /*6890*/  FMUL R14, R38, R18 ;  /* 0x00000012260e7220 */ /* 0x000fe20000400000 */
[----:B------:R-:W-:Y:S01]  /*68a0*/  FFMA R12, R41, R40, R12 ;  /* 0x00000028290c7223 */ /* 0x000fe2000000000c */
[----:B------:R-:W-:Y:S01]  /*68b0*/  LOP3.LUT R40, R59, 0xffff0000, RZ, 0xc0, !PT ;  /* 0xffff00003b287812 */ /* 0x000fe200078ec0ff */
[C---:B------:R-:W-:Y:S01]  /*68c0*/  FFMA R13, R41.reuse, R42, R13 ;  /* 0x0000002a290d7223 */ /* 0x040fe2000000000d */
[----:B------:R-:W-:Y:S01]  /*68d0*/  LOP3.LUT R42, R64, 0xffff0000, RZ, 0xc0, !PT ;  /* 0xffff0000402a7812 */ /* 0x000fe200078ec0ff */
[----:B------:R-:W-:Y:S01]  /*68e0*/  FMUL R19, R38, R19 ;  /* 0x0000001326137220 */ /* 0x000fe20000400000 */
[----:B------:R-:W-:Y:S01]  /*68f0*/  FFMA R14, R41, R43, R14 ;  /* 0x0000002b290e7223 */ /* 0x000fe2000000000e */
[----:B------:R-:W-:Y:S01]  /*6900*/  SHF.L.U32 R43, R64, 0x10, RZ ;  /* 0x00000010402b7819 */ /* 0x000fe200000006ff */
[----:B------:R1:W-:Y:S01]  /*6910*/  STS.128 [R93], R52 ;  /* 0x000000345d007388 */ /* 0x0003e20000000c00 */
[----:B------:R-:W-:Y:S01]  /*6920*/  F2FP.BF16.F32.PACK_AB R70, R13, R12 ;  /* 0x0000000c0d46723e */ /* 0x000fe200000010ff */
[C---:B------:R-:W-:Y:S01]  /*6930*/  FMUL R16, R38.reuse, R20 ;  /* 0x0000001426107220 */ /* 0x040fe20000400000 */
        /* <DEDUP_REMOVED lines=8> */
[C---:B------:R-:W-:Y:S01]  /*69c0*/  FFMA R17, R41.reuse, R42, R17 ;  /* 0x0000002a29117223 */ /* 0x040fe20000000011 */
[----:B------:R-:W-:Y:S01]  /*69d0*/  FFMA R18, R41, R45, R18 ;  /* 0x0000002d29127223 */ /* 0x000fe20000000012 */
[----:B------:R1:W-:Y:S01]  /*69e0*/  STS.128 [R92+0x10], R68 ;  /* 0x000010445c007388 */ /* 0x0003e20000000c00 */
[----:B------:R-:W-:Y:S01]  /*69f0*/  SHF.L.U32 R45, R67, 0x10, RZ ;  /* 0x00000010432d7819 */ /* 0x000fe200000006ff */
[----:B------:R-:W-:Y:S01]  /*6a00*/  FFMA R23, R41, R40, R23 ;  /* 0x0000002829177223 */ /* 0x000fe20000000017 */
[----:B------:R-:W-:Y:S01]  /*6a10*/  LOP3.LUT R40, R66, 0xffff0000, RZ, 0xc0, !PT ;  /* 0xffff000042287812 */ /* 0x000fe200078ec0ff */
[C---:B------:R-:W-:Y:S01]  /*6a20*/  FMUL R20, R38.reuse, R24 ;  /* 0x0000001826147220 */ /* 0x040fe20000400000 */
[----:B------:R-:W-:Y:S01]  /*6a30*/  LOP3.LUT R42, R67, 0xffff0000, RZ, 0xc0, !PT ;  /* 0xffff0000432a7812 */ /* 0x000fe200078ec0ff */
[C---:B------:R-:W-:Y:S01]  /*6a40*/  FMUL R21, R38.reuse, R25 ;  /* 0x0000001926157220 */ /* 0x040fe20000400000 */
[----:B------:R-:W-:Y:S01]  /*6a50*/  F2FP.BF16.F32.PACK_AB R100, R17, R16 ;  /* 0x000000101164723e */ /* 0x000fe200000010ff */
[C---:B------:R-:W-:Y:S01]  /*6a60*/  FMUL R22, R38.reuse, R26 ;  /* 0x0000001a26167220 */ /* 0x040fe20000400000 */
[----:B------:R-:W-:Y:S01]  /*6a70*/  FMUL R27, R38, R27 ;  /* 0x0000001b261b7220 */ /* 0x000fe20000400000 */
[C---:B------:R-:W-:Y:S01]  /*6a80*/  FFMA R20, R41.reuse, R43, R20 ;  /* 0x0000002b29147223 */ /* 0x040fe20000000014 */
[C---:B------:R-:W-:Y:S01]  /*6a90*/  FFMA R21, R41.reuse, R40, R21 ;  /* 0x0000002829157223 */ /* 0x040fe20000000015 */
[C---:B------:R-:W-:Y:S01]  /*6aa0*/  FFMA R22, R41.reuse, R45, R22 ;  /* 0x0000002d29167223 */ /* 0x040fe20000000016 */
[----:B------:R-:W-:Y:S01]  /*6ab0*/  FFMA R27, R41, R42, R27 ;  /* 0x0000002a291b7223 */ /* 0x000fe2000000001b */
[----:B------:R-:W-:Y:S01]  /*6ac0*/  SHF.L.U32 R40, R72, 0x10, RZ ;  /* 0x0000001048287819 */ /* 0x000fe200000006ff */
[----:B------:R-:W-:Y:S01]  /*6ad0*/  FMUL R24, R38, R28 ;  /* 0x0000001c26187220 */ /* 0x000fe20000400000 */
[----:B------:R-:W-:Y:S01]  /*6ae0*/  LOP3.LUT R42, R72, 0xffff0000, RZ, 0xc0, !PT ;  /* 0xffff0000482a7812 */ /* 0x000fe200078ec0ff */
[C---:B------:R-:W-:Y:S01]  /*6af0*/  FMUL R25, R38.reuse, R29 ;  /* 0x0000001d26197220 */ /* 0x040fe20000400000 */
[----:B------:R-:W-:Y:S01]  /*6b00*/  SHF.L.U32 R43, R73, 0x10, RZ ;  /* 0x00000010492b7819 */ /* 0x000fe200000006ff */
[C---:B------:R-:W-:Y:S01]  /*6b10*/  FMUL R26, R38.reuse, R30 ;  /* 0x0000001e261a7220 */ /* 0x040fe20000400000 */
[C---:B------:R-:W-:Y:S01]  /*6b20*/  FFMA R24, R41.reuse, R40, R24 ;  /* 0x0000002829187223 */ /* 0x040fe20000000018 */
[----:B------:R-:W-:Y:S01]  /*6b30*/  FFMA R25, R41, R42, R25 ;  /* 0x0000002a29197223 */ /* 0x000fe20000000019 */
[----:B------:R-:W-:Y:S01]  /*6b40*/  LOP3.LUT R40, R73, 0xffff0000, RZ, 0xc0, !PT ;  /* 0xffff000049287812 */ /* 0x000fe200078ec0ff */
[----:B------:R-:W-:Y:S01]  /*6b50*/  FFMA R26, R41, R43, R26 ;  /* 0x0000002b291a7223 */ /* 0x000fe2000000001a */
[----:B------:R-:W-:Y:S01]  /*6b60*/  FMUL R31, R38, R31 ;  /* 0x0000001f261f7220 */ /* 0x000fe20000400000 */
[----:B------:R-:W-:Y:S01]  /*6b70*/  SHF.L.U32 R43, R74, 0x10, RZ ;  /* 0x000000104a2b7819 */ /* 0x000fe200000006ff */
[----:B------:R-:W-:Y:S01]  /*6b80*/  FMUL R28, R38, R32 ;  /* 0x00000020261c7220 */ /* 0x000fe20000400000 */
[----:B------:R-:W-:Y:S01]  /*6b90*/  LOP3.LUT R42, R74, 0xffff0000, RZ, 0xc0, !PT ;  /* 0xffff00004a2a7812 */ /* 0x000fe200078ec0ff */
[C---:B------:R-:W-:Y:S01]  /*6ba0*/  FMUL R29, R38.reuse, R33 ;  /* 0x00000021261d7220 */ /* 0x040fe20000400000 */
[----:B------:R-:W-:Y:S01]  /*6bb0*/  SHF.L.U32 R45, R75, 0x10, RZ ;  /* 0x000000104b2d7819 */ /* 0x000fe200000006ff */
[C---:B------:R-:W-:Y:S01]  /*6bc0*/  FMUL R30, R38.reuse, R34 ;  /* 0x00000022261e7220 */ /* 0x040fe20000400000 */
[----:B------:R-:W-:Y:S01]  /*6bd0*/  FFMA R31, R41, R40, R31 ;  /* 0x00000028291f7223 */ /* 0x000fe2000000001f */
[----:B------:R-:W-:Y:S01]  /*6be0*/  FMUL R35, R38, R35 ;  /* 0x0000002326237220 */ /* 0x000fe20000400000 */
[----:B------:R-:W-:Y:S01]  /*6bf0*/  F2FP.BF16.F32.PACK_AB R101, R23, R18 ;  /* 0x000000121765723e */ /* 0x000fe200000010ff */
[----:B------:R-:W-:Y:S01]  /*6c00*/  FFMA R28, R41, R43, R28 ;  /* 0x0000002b291c7223 */ /* 0x000fe2000000001c */
[----:B------:R-:W-:Y:S01]  /*6c10*/  F2FP.BF16.F32.PACK_AB R102, R21, R20 ;  /* 0x000000141566723e */ /* 0x000fe200000010ff */
[----:B------:R-:W-:Y:S01]  /*6c20*/  FFMA R29, R41, R42, R29 ;  /* 0x0000002a291d7223 */ /* 0x000fe2000000001d */
[----:B------:R-:W-:Y:S01]  /*6c30*/  F2FP.BF16.F32.PACK_AB R103, R27, R22 ;  /* 0x000000161b67723e */ /* 0x000fe200000010ff */
[C---:B------:R-:W-:Y:S01]  /*6c40*/  FFMA R30, R41.reuse, R45, R30 ;  /* 0x0000002d291e7223 */ /* 0x040fe2000000001e */
[----:B------:R-:W-:Y:S01]  /*6c50*/  FFMA R35, R41, R44, R35 ;  /* 0x0000002c29237223 */ /* 0x000fe20000000023 */
[----:B------:R-:W-:Y:S02]  /*6c60*/  F2FP.BF16.F32.PACK_AB R104, R25, R24 ;  /* 0x000000181968723e */ /* 0x000fe400000010ff */
[----:B------:R1:W-:Y:S01]  /*6c70*/  STS.128 [R91+0x20], R100 ;  /* 0x000020645b007388 */ /* 0x0003e20000000c00 */
[----:B------:R-:W-:Y:S02]  /*6c80*/  F2FP.BF16.F32.PACK_AB R105, R31, R26 ;  /* 0x0000001a1f69723e */ /* 0x000fe400000010ff */
[----:B------:R-:W-:Y:S02]  /*6c90*/  F2FP.BF16.F32.PACK_AB R106, R29, R28 ;  /* 0x0000001c1d6a723e */ /* 0x000fe400000010ff */
[----:B------:R-:W-:Y:S05]  /*6ca0*/  F2FP.BF16.F32.PACK_AB R107, R35, R30 ;  /* 0x0000001e236b723e */ /* 0x000fea00000010ff */
[----:B------:R1:W-:Y:S01]  /*6cb0*/  STS.128 [R87+0x30], R104 ;  /* 0x0000306857007388 */ /* 0x0003e20000000c00 */
[----:B------:R-:W-:Y:S01]  /*6cc0*/  @!PT LDS RZ, [RZ] ;  /* 0x00000000fffff984 */ /* 0x000fe20000000800 */
[----:B------:R-:W-:Y:S01]  /*6cd0*/  @!PT LDS RZ, [RZ] ;  /* 0x00000000fffff984 */ /* 0x000fe20000000800 */
[----:B------:R-:W-:Y:S01]  /*6ce0*/  @!PT LDS RZ, [RZ] ;  /* 0x00000000fffff984 */ /* 0x000fe20000000800 */
[----:B------:R-:W-:Y:S01]  /*6cf0*/  @!PT LDS RZ, [RZ] ;  /* 0x00000000fffff984 */ /* 0x000fe20000000800 */
[----:B------:R3:W-:Y:S07]  /*6d00*/  MEMBAR.ALL.CTA ;  /* 0x0000000000007992 */ /* 0x0007ee0000008000 */
[----:B---3--:R-:W3:Y:S02]  /*6d10*/  FENCE.VIEW.ASYNC.S ;  /* 0x00000000000073c6 */ /* 0x008ee40000000000 */
[----:B---3--:R-:W-:Y:S06]  /*6d20*/  BAR.SYNC.DEFER_BLOCKING 0x1, 0x80 ;  /* 0x0042000000007b1d */ /* 0x008fec0000010000 */
[----:B------:R-:W-:Y:S05]  /*6d30*/  @P0 BRA `(.L_x_105) ;  /* 0x0000000000280947 */ /* 0x000fea0003800000 */
[----:B------:R-:W3:Y:S01]  /*6d40*/  LDCU.64 UR6, c[0x0][0x348] ;  /* 0x00006900ff0677ac */ /* 0x000ee20008000a00 */
[----:B------:R-:W-:Y:S01]  /*6d50*/  UIADD3 UR4, UPT, UPT, UR44, 0x200, URZ ;  /* 0x000002002c047890 */ /* 0x000fe2000fffe0ff */
[----:B------:R-:W-:Y:S05]  /*6d60*/  UMOV UR51, UR36 ;  /* 0x0000002400337c82 */ /* 0x000fea0008000000 */
[----:B------:R-:W-:Y:S04]  /*6d70*/  MOV R84, UR4 ;  /* 0x0000000400547c02 */ /* 0x000fe80008000f00 */
[----:B------:R-:W-:Y:S01]  /*6d80*/  R2UR UR48, R84 ;  /* 0x00000000543072ca */ /* 0x000fe200000e0000 */
[----:B---3--:R-:W-:Y:S04]  /*6d90*/  UIADD3 UR4, UP0, UPT, UR6, 0x680, URZ ;  /* 0x0000068006047890 */ /* 0x008fe8000ff1e0ff */
[----:B------:R-:W-:Y:S09]  /*6da0*/  UIADD3.X UR5, UPT, UPT, URZ, UR7, URZ, UP0, !UPT ;  /* 0x00000007ff057290 */ /* 0x000ff200087fe4ff */
[----:B------:R3:W-:Y:S01]  /*6db0*/  UTMASTG.3D [UR48], [UR4] ;  /* 0x00000030040073b5 */ /* 0x0007e20008010000 */
[----:B------:R0:W-:Y:S01]  /*6dc0*/  UTMACMDFLUSH ;  /* 0x00000000000079b7 */ /* 0x0001e20000000000 */
[----:B---3--:R-:W-:Y:S04]  /*6dd0*/  DEPBAR.LE SB0, 0x1 ;  /* 0x000080400000791a */ /* 0x008fe80000000000 */
.L_x_105:
[----:B------:R-:W-:Y:S05]  /*6de0*/  BSYNC.RECONVERGENT B0 ;  /* 0x0000000000007941 */ /* 0x000fea0003800200 */
.L_x_104:
[----:B------:R-:W-:Y:S01]  /*6df0*/  BAR.SYNC.DEFER_BLOCKING 0x1, 0x80 ;  /* 0x0042000000007b1d */ /* 0x000fe20000010000 */
[----:B------:R-:W-:Y:S01]  /*6e00*/  ISETP.NE.AND P1, PT, R98, RZ, PT ;  /* 0x000000ff6200720c */ /* 0x000fe20003f25270 */
[----:B------:R-:W-:Y:S01]  /*6e10*/  UISETP.NE.AND UP0, UPT, UR52, URZ, UPT ;  /* 0x000000ff3400728c */ /* 0x000fe2000bf05270 */
[----:B------:R-:W-:Y:S11]  /*6e20*/  LEA R3, R46, UR44, 0x3 ;  /* 0x0000002c2e037c11 */ /* 0x000ff6000f8e18ff */
[----:B------:R-:W-:Y:S01]  /*6e30*/  @P1 SHF.L.U32 R2, R90, 0x1f, RZ ;  /* 0x0000001f5a021819 */ /* 0x000fe200000006ff */
[----:B------:R-:W-:Y:S06]  /*6e40*/  BRA.U !UP0, `(.L_x_106) ;  /* 0x0000000108247547 */ /* 0x000fec000b800000 */
[----:B------:R-:W-:Y:S01]  /*6e50*/  IMAD.U32 R5, RZ, RZ, UR46 ;  /* 0x0000002eff057e24 */ /* 0x000fe2000f8e00ff */
[----:B------:R-:W-:Y:S01]  /*6e60*/  MOV R0, UR47 ;  /* 0x0000002f00007c02 */ /* 0x000fe20008000f00 */
[----:B------:R-:W-:Y:S03]  /*6e70*/  UIADD3 UR4, UPT, UPT, UR46, 0x1, URZ ;  /* 0x000000012e047890 */ /* 0x000fe6000fffe0ff */
[----:B------:R-:W-:Y:S01]  /*6e80*/  @P1 LEA R5, R5, UR44, 0x3 ;  /* 0x0000002c05051c11 */ /* 0x000fe2000f8e18ff */
[----:B------:R-:W-:Y:S04]  /*6e90*/  UISETP.NE.AND UP0, UPT, UR4, 0x4, UPT ;  /* 0x000000040400788c */ /* 0x000fe8000bf05270 */
[----:B------:R-:W-:Y:S01]  /*6ea0*/  @P1 VIADD R5, R5, 0x50 ;  /* 0x0000005005051836 */ /* 0x000fe20000000000 */
[----:B------:R-:W-:Y:S04]  /*6eb0*/  USEL UR46, UR4, URZ, UP0 ;  /* 0x000000ff042e7287 */ /* 0x000fe80008000000 */
[----:B------:R-:W-:Y:S04]  /*6ec0*/  @P1 PRMT R0, R0, 0x654, R5 ;  /* 0x0000065400001816 */ /* 0x000fe80000000005 */
[----:B------:R3:W-:Y:S04]  /*6ed0*/  @P1 SYNCS.ARRIVE.TRANS64.RED.A1T0 RZ, [R0+URZ], RZ ;  /* 0x000000ff00ff19a7 */ /* 0x0007e800081004ff */
.L_x_106:
[----:B------:R-:W4:Y:S01]  /*6ee0*/  @P1 SYNCS.PHASECHK.TRANS64.TRYWAIT P0, [R3+URZ+0x30], R2 ;  /* 0x00003002030015a7 */ /* 0x000f2200080011ff */
[----:B------:R-:W-:Y:S01]  /*6ef0*/  BSSY B1, `(.L_x_107) ;  /* 0x0000016000017945 */ /* 0x000fe20003800000 */
[----:B----4-:R-:W-:Y:S03]  /*6f00*/  @P1 SEL R47, RZ, 0x1, !P0 ;  /* 0x00000001ff2f1807 */ /* 0x010fe60004000000 */
[----:B------:R-:W-:Y:S05]  /*6f10*/  @!P1 BRA `(.L_x_108) ;  /* 0x00000000004c9947 */ /* 0x000fea0003800000 */
[----:B------:R-:W-:Y:S01]  /*6f20*/  ISETP.NE.AND P0, PT, R47, RZ, PT ;  /* 0x000000ff2f00720c */ /* 0x000fe20003f05270 */
[----:B------:R-:W-:Y:S01]  /*6f30*/  BSSY B0, `(.L_x_109) ;  /* 0x000000b000007945 */ /* 0x000fe20003800000 */
[----:B------:R-:W-:Y:S11]  /*6f40*/  ISETP.NE.AND P1, PT, R60, RZ, PT ;  /* 0x000000ff3c00720c */ /* 0x000ff60003f25270 */
[----:B------:R-:W-:Y:S02]  /*6f50*/  @!UPT UIADD3 URZ, UPT, UPT, URZ, URZ, URZ ;  /* 0x000000fffffff290 */ /* 0x000fe4000fffe0ff */
[C---:B------:R-:W-:Y:S01]  /*6f60*/  @P1 IMAD R6, R46.reuse, 0x2000, R93 ;  /* 0x000020002e061824 */ /* 0x040fe200078e025d */
[C---:B------:R-:W-:Y:S01]  /*6f70*/  @P1 LEA R4, R46.reuse, R91, 0xd ;  /* 0x0000005b2e041211 */ /* 0x040fe200078e68ff */
[C---:B------:R-:W-:Y:S02]  /*6f80*/  @P1 IMAD R5, R46.reuse, 0x2000, R92 ;  /* 0x000020002e051824 */ /* 0x040fe400078e025c */
[----:B------:R-:W-:Y:S01]  /*6f90*/  @P1 IMAD R2, R46, 0x2000, R87 ;  /* 0x000020002e021824 */ /* 0x000fe200078e0257 */
[----:B------:R-:W-:Y:S06]  /*6fa0*/  @P0 BRA `(.L_x_110) ;  /* 0x00000000000c0947 */ /* 0x000fec0003800000 */
[----:B---3--:R-:W-:Y:S04]  /*6fb0*/  SHF.L.U32 R0, R90, 0x1f, RZ ;  /* 0x0000001f5a007819 */ /* 0x008fe800000006ff */
[----:B------:R-:W3:Y:S02]  /*6fc0*/  SYNCS.PHASECHK.TRANS64.TRYWAIT P0, [R3+URZ+0x30], R0 ;  /* 0x00003000030075a7 */ /* 0x000ee400080011ff */
[----:B---3--:R-:W-:Y:S05]  /*6fd0*/  @!P0 BRA `(.L_x_111) ;  /* 0x0000003000608947 */ /* 0x008fea0003800000 */
.L_x_110:
[----:B------:R-:W-:Y:S05]  /*6fe0*/  BSYNC B0 ;  /* 0x0000000000007941 */ /* 0x000fea0003800000 */
.L_x_109:
[----:B------:R-:W-:Y:S02]  /*6ff0*/  ISETP.NE.AND P0, PT, R60, RZ, PT ;  /* 0x000000ff3c00720c */ /* 0x000fe40003f05270 */
[----:B------:R-:W-:Y:S11]  /*7000*/  IADD3 R46, PT, PT, R46, 0x1, RZ ;  /* 0x000000012e2e7810 */ /* 0x000ff60007ffe0ff */
[----:B------:R4:W1:Y:S04]  /*7010*/  @P0 LDS.128 R48, [R6] ;  /* 0x0000000006300984 */ /* 0x0008680000000c00 */
[----:B------:R4:W1:Y:S04]  /*7020*/  @P0 LDS.128 R56, [R5+0x10] ;  /* 0x0000100005380984 */ /* 0x0008680000000c00 */
[----:B------:R4:W1:Y:S04]  /*7030*/  @P0 LDS.128 R64, [R4+0x20] ;  /* 0x0000200004400984 */ /* 0x0008680000000c00 */
[----:B------:R4:W1:Y:S02]  /*7040*/  @P0 LDS.128 R72, [R2+0x30] ;  /* 0x0000300002480984 */ /* 0x0008640000000c00 */
.L_x_108:
[----:B------:R-:W-:Y:S05]  /*7050*/  BSYNC B1 ;  /* 0x0000000000017941 */ /* 0x000fea0003800000 */
.L_x_107:
[----:B---3--:R-:W-:Y:S05]  /*7060*/  VIADD R0, R39, 0x20 ;  /* 0x0000002027007836 */ /* 0x008fea0000000000 */
[----:B------:R-:W-:Y:S04]  /*7070*/  SHF.R.U32.HI R0, RZ, 0x15, R0 ;  /* 0x00000015ff007819 */ /* 0x000fe80000011600 */
[----:B------:R-:W-:Y:S11]  /*7080*/  LOP3.LUT P0, RZ, R0, 0x3, R81, 0x48, !PT ;  /* 0x0000000300ff7812 */ /* 0x000ff60007804851 */
[----:B------:R-:W-:Y:S02]  /*7090*/  @!UPT UIADD3 URZ, UPT, UPT, URZ, URZ, URZ ;  /* 0x000000fffffff290 */ /* 0x000fe4000fffe0ff */
[----:B------:R-:W-:Y:S05]  /*70a0*/  @!P0 BRA `(.L_x_112) ;  /* 0x0000000000408947 */ /* 0x000fea0003800000 */
[----:B------:R-:W3:Y:S01]  /*70b0*/  LDCU.64 UR8, c[0x4][0x70] ;  /* 0x01000e00ff0877ac */ /* 0x000ee20008000a00 */
[----:B------:R-:W-:Y:S01]  /*70c0*/  MOV R3, 0x0 ;  /* 0x0000000000037802 */ /* 0x000fe20000000f00 */
[----:B------:R-:W-:Y:S02]  /*70d0*/  HFMA2 R12, -RZ, RZ, 0, 5.9604644775390625e-08 ;  /* 0x00000001ff0c7431 */ /* 0x000fe400000001ff */
[----:B------:R-:W-:Y:S02]  /*70e0*/  IMAD.MOV.U32 R8, RZ, RZ, 0x192 ;  /* 0x00000192ff087424 */ /* 0x000fe400078e00ff */
[----:B------:R-:W-:Y:S01]  /*70f0*/  IMAD.MOV.U32 R13, RZ, RZ, RZ ;  /* 0x000000ffff0d7224 */ /* 0x000fe200078e00ff */
[----:B------:R-:W5:Y:S01]  /*7100*/  LDCU.64 UR6, c[0x4][0x78] ;  /* 0x01000f00ff0677ac */ /* 0x000f620008000a00 */
[----:B----4-:R-:W4:Y:S01]  /*7110*/  LDC.64 R2, c[0x4][R3] ;  /* 0x0100000003027b82 */ /* 0x010f220000000a00 */
[----:B------:R-:W2:Y:S01]  /*7120*/  LDCU.64 UR4, c[0x4][0x10] ;  /* 0x01000200ff0477ac */ /* 0x000ea20008000a00 */
[----:B---3--:R-:W-:Y:S01]  /*7130*/  MOV R5, UR9 ;  /* 0x0000000900057c02 */ /* 0x008fe20008000f00 */
[----:B------:R-:W-:Y:S01]  /*7140*/  IMAD.U32 R4, RZ, RZ, UR8 ;  /* 0x00000008ff047e24 */ /* 0x000fe2000f8e00ff */
[----:B-----5:R-:W-:Y:S01]  /*7150*/  MOV R7, UR7 ;  /* 0x0000000700077c02 */ /* 0x020fe20008000f00 */
[----:B------:R-:W-:Y:S01]  /*7160*/  IMAD.U32 R6, RZ, RZ, UR6 ;  /* 0x00000006ff067e24 */ /* 0x000fe2000f8e00ff */
[----:B--2---:R-:W-:Y:S01]  /*7170*/  MOV R11, UR5 ;  /* 0x00000005000b7c02 */ /* 0x004fe20008000f00 */
[----:B------:R-:W-:Y:S02]  /*7180*/  IMAD.U32 R10, RZ, RZ, UR4 ;  /* 0x00000004ff0a7e24 */ /* 0x000fe4000f8e00ff */
[----:B------:R-:W-:Y:S07]  /*7190*/  LEPC R20, `(.L_x_112) ;  /* 0x000000001014794e */ /* 0x000fee0000000000 */
[----:B-1--4-:R-:W-:Y:S05]  /*71a0*/  CALL.ABS.NOINC R2 ;  /* 0x0000000002007343 */ /* 0x012fea0003c00000 */
.L_x_112:
[C---:B-1----:R-:W-:Y:S01]  /*71b0*/  SHF.L.U32 R40, R48.reuse, 0x10, RZ ;  /* 0x0000001030287819 */ /* 0x042fe200000006ff */
[----:B------:R-:W-:Y:S05]  /*71c0*/  WARPSYNC.ALL ;  /* 0x0000000000007948 */ /* 0x000fea0003800000 */
[----:B------:R-:W-:Y:S01]  /*71d0*/  R2UR UR4, R39 ;  /* 0x00000000270472ca */ /* 0x000fe200000e0000 */
[----:B------:R-:W-:Y:S01]  /*71e0*/  BSSY.RECONVERGENT B0, `(.L_x_113) ;  /* 0x0000090000007945 */ /* 0x000fe20003800200 */
[----:B------:R-:W-:Y:S02]  /*71f0*/  LOP3.LUT R43, R48, 0xffff0000, RZ, 0xc0, !PT ;  /* 0xffff0000302b7812 */ /* 0x000fe400078ec0ff */
[----:B------:R-:W-:Y:S02]  /*7200*/  LOP3.LUT R42, R49, 0xffff0000, RZ, 0xc0, !PT ;  /* 0xffff0000312a7812 */ /* 0x000fe400078ec0ff */
[----:B------:R-:W-:Y:S02]  /*7210*/  SHF.L.U32 R45, R51, 0x10, RZ ;  /* 0x00000010332d7819 */ /* 0x000fe400000006ff */
[----:B------:R-:W-:Y:S02]  /*7220*/  ISETP.NE.AND P6, PT, R98, RZ, PT ;  /* 0x000000ff6200720c */ /* 0x000fe40003fc5270 */
[----:B------:R-:W-:Y:S02]  /*7230*/  MOV R52, UR46 ;  /* 0x0000002e00347c02 */ /* 0x000fe40008000f00 */
[----:B------:R-:W-:Y:S01]  /*7240*/  MOV R61, UR47 ;  /* 0x0000002f003d7c02 */ /* 0x000fe20008000f00 */
[----:B----4-:R-:W1:Y:S01]  /*7250*/  LDTM.x32 R4, tmem[UR4+0x20] ;  /* 0x00002004000479ee */ /* 0x010e6200082c0000 */
[----:B------:R-:W-:Y:S02]  /*7260*/  LOP3.LUT R44, R75, 0xffff0000, RZ, 0xc0, !PT ;  /* 0xffff00004b2c7812 */ /* 0x000fe400078ec0ff */
[----:B------:R-:W-:Y:S02]  /*7270*/  ISETP.NE.AND P0, PT, R95, RZ, PT ;  /* 0x000000ff5f00720c */ /* 0x000fe40003f05270 */
[----:B------:R-:W-:Y:S03]  /*7280*/  LEA R62, R46, UR44, 0x3 ;  /* 0x0000002c2e3e7c11 */ /* 0x000fe6000f8e18ff */
[----:B------:R-:W-:Y:S02]  /*7290*/  @P6 LEA R52, R52, UR44, 0x3 ;  /* 0x0000002c34346c11 */ /* 0x000fe4000f8e18ff */
[----:B------:R-:W-:Y:S02]  /*72a0*/  @P6 SHF.L.U32 R63, R90, 0x1f, RZ ;  /* 0x0000001f5a3f6819 */ /* 0x000fe400000006ff */
[----:B------:R-:W-:Y:S04]  /*72b0*/  @P6 IADD3 R52, PT, PT, R52, 0x50, RZ ;  /* 0x0000005034346810 */ /* 0x000fe80007ffe0ff */
[----:B------:R-:W-:Y:S01]  /*72c0*/  @P6 PRMT R61, R61, 0x654, R52 ;  /* 0x000006543d3d6816 */ /* 0x000fe20000000034 */
[C---:B-1----:R-:W-:Y:S01]  /*72d0*/  FMUL R0, R38.reuse, R4 ;  /* 0x0000000426007220 */ /* 0x042fe20000400000 */
[C---:B------:R-:W-:Y:S01]  /*72e0*/  FMUL R2, R38.reuse, R5 ;  /* 0x0000000526027220 */ /* 0x040fe20000400000 */
[C---:B------:R-:W-:Y:S01]  /*72f0*/  FMUL R3, R38.reuse, R6 ;  /* 0x0000000626037220 */ /* 0x040fe20000400000 */
[----:B------:R-:W-:Y:S01]  /*7300*/  FMUL R7, R38, R7 ;  /* 0x0000000726077220 */ /* 0x000fe20000400000 */
[----:B------:R-:W-:Y:S01]  /*7310*/  FFMA R0, R41, R40, R0 ;  /* 0x0000002829007223 */ /* 0x000fe20000000000 */
[----:B------:R-:W-:Y:S01]  /*7320*/  SHF.L.U32 R40, R49, 0x10, RZ ;  /* 0x0000001031287819 */ /* 0x000fe200000006ff */
[C---:B------:R-:W-:Y:S01]  /*7330*/  FFMA R2, R41.reuse, R43, R2 ;  /* 0x0000002b29027223 */ /* 0x040fe20000000002 */
[----:B------:R-:W-:Y:S01]  /*7340*/  SHF.L.U32 R43, R50, 0x10, RZ ;  /* 0x00000010322b7819 */ /* 0x000fe200000006ff */
[C---:B------:R-:W-:Y:S01]  /*7350*/  FMUL R4, R38.reuse, R8 ;  /* 0x0000000826047220 */ /* 0x040fe20000400000 */
[----:B------:R-:W-:Y:S01]  /*7360*/  FMUL R5, R38, R9 ;  /* 0x0000000926057220 */ /* 0x000fe20000400000 */
[C---:B------:R-:W-:Y:S01]  /*7370*/  FFMA R3, R41.reuse, R40, R3 ;  /* 0x0000002829037223 */ /* 0x040fe20000000003 */
[----:B------:R-:W-:Y:S01]  /*7380*/  LOP3.LUT R40, R50, 0xffff0000, RZ, 0xc0, !PT ;  /* 0xffff000032287812 */ /* 0x000fe200078ec0ff */
[----:B------:R-:W-:Y:S01]  /*7390*/  FFMA R7, R41, R42, R7 ;  /* 0x0000002a29077223 */ /* 0x000fe20000000007 */
[----:B------:R-:W-:Y:S01]  /*73a0*/  LOP3.LUT R42, R51, 0xffff0000, RZ, 0xc0, !PT ;  /* 0xffff0000332a7812 */ /* 0x000fe200078ec0ff */
[----:B------:R-:W-:Y:S01]  /*73b0*/  FMUL R6, R38, R10 ;  /* 0x0000000a26067220 */ /* 0x000fe20000400000 */
[----:B------:R-:W-:Y:S01]  /*73c0*/  F2FP.BF16.F32.PACK_AB R52, R2, R0 ;  /* 0x000000000234723e */ /* 0x000fe200000010ff */
[----:B------:R-:W-:Y:S01]  /*73d0*/  FMUL R11, R38, R11 ;  /* 0x0000000b260b7220 */ /* 0x000fe20000400000 */
[----:B------:R-:W-:Y:S01]  /*73e0*/  F2FP.BF16.F32.PACK_AB R53, R7, R3 ;  /* 0x000000030735723e */ /* 0x000fe200000010ff */
        /* <DEDUP_REMOVED lines=20> */
[C---:B------:R-:W-:Y:S01]  /*7530*/  FMUL R12, R38.reuse, R16 ;  /* 0x00000010260c7220 */ /* 0x040fe20000400000 */
        /* <DEDUP_REMOVED lines=13> */
[----:B------:R1:W-:Y:S01]  /*7610*/  STS.128 [R93+0x2000], R52 ;  /* 0x002000345d007388 */ /* 0x0003e20000000c00 */
[----:B------:R-:W-:Y:S01]  /*7620*/  F2FP.BF16.F32.PACK_AB R70, R13, R12 ;  /* 0x0000000c0d46723e */ /* 0x000fe200000010ff */
[----:B------:R-:W-:Y:S01]  /*7630*/  FFMA R19, R41, R40, R19 ;  /* 0x0000002829137223 */ /* 0x000fe20000000013 */
[----:B------:R-:W-:Y:S01]  /*7640*/  LOP3.LUT R40, R64, 0xffff0000, RZ, 0xc0, !PT ;  /* 0xffff000040287812 */ /* 0x000fe200078ec0ff */
[C---:B------:R-:W-:Y:S01]  /*7650*/  FMUL R16, R38.reuse, R20 ;  /* 0x0000001426107220 */ /* 0x040fe20000400000 */
[C---:B------:R-:W-:Y:S01]  /*7660*/  FMUL R17, R38.reuse, R21 ;  /* 0x0000001526117220 */ /* 0x040fe20000400000 */
[C---:B------:R-:W-:Y:S01]  /*7670*/  FMUL R18, R38.reuse, R22 ;  /* 0x0000001626127220 */ /* 0x040fe20000400000 */
[----:B------:R-:W-:Y:S01]  /*7680*/  F2FP.BF16.F32.PACK_AB R71, R19, R14 ;  /* 0x0000000e1347723e */ /* 0x000fe200000010ff */
[----:B------:R-:W-:Y:S01]  /*7690*/  FMUL R23, R38, R23 ;  /* 0x0000001726177220 */ /* 0x000fe20000400000 */
[----:B------:R-:W-:Y:S01]  /*76a0*/  FFMA R16, R41, R43, R16 ;  /* 0x0000002b29107223 */ /* 0x000fe20000000010 */
[----:B------:R-:W-:Y:S01]  /*76b0*/  SHF.L.U32 R43, R67, 0x10, RZ ;  /* 0x00000010432b7819 */ /* 0x000fe200000006ff */
[C---:B------:R-:W-:Y:S01]  /*76c0*/  FFMA R17, R41.reuse, R40, R17 ;  /* 0x0000002829117223 */ /* 0x040fe20000000011 */
[----:B------:R1:W-:Y:S01]  /*76d0*/  STS.128 [R92+0x2010], R68 ;  /* 0x002010445c007388 */ /* 0x0003e20000000c00 */
        /* <DEDUP_REMOVED lines=8> */
[C---:B------:R-:W-:Y:S01]  /*7760*/  FMUL R22, R38.reuse, R26 ;  /* 0x0000001a26167220 */ /* 0x040fe20000400000 */
[----:B------:R-:W-:Y:S01]  /*7770*/  FFMA R20, R41, R40, R20 ;  /* 0x0000002829147223 */ /* 0x000fe20000000014 */
[----:B------:R-:W-:Y:S01]  /*7780*/  LOP3.LUT R40, R67, 0xffff0000, RZ, 0xc0, !PT ;  /* 0xffff000043287812 */ /* 0x000fe200078ec0ff */
[C---:B------:R-:W-:Y:S01]  /*7790*/  FFMA R21, R41.reuse, R42, R21 ;  /* 0x0000002a29157223 */ /* 0x040fe20000000015 */
[C---:B------:R-:W-:Y:S01]  /*77a0*/  FFMA R22, R41.reuse, R43, R22 ;  /* 0x0000002b29167223 */ /* 0x040fe20000000016 */
[----:B------:R-:W-:Y:S01]  /*77b0*/  FMUL R27, R38, R27 ;  /* 0x0000001b261b7220 */ /* 0x000fe20000400000 */
[----:B------:R-:W-:Y:S01]  /*77c0*/  SHF.L.U32 R43, R72, 0x10, RZ ;  /* 0x00000010482b7819 */ /* 0x000fe200000006ff */
[----:B------:R-:W-:Y:S01]  /*77d0*/  FMUL R24, R38, R28 ;  /* 0x0000001c26187220 */ /* 0x000fe20000400000 */
[----:B------:R-:W-:Y:S01]  /*77e0*/  LOP3.LUT R42, R72, 0xffff0000, RZ, 0xc0, !PT ;  /* 0xffff0000482a7812 */ /* 0x000fe200078ec0ff */
[C---:B------:R-:W-:Y:S01]  /*77f0*/  FMUL R25, R38.reuse, R29 ;  /* 0x0000001d26197220 */ /* 0x040fe20000400000 */
[C---:B------:R-:W-:Y:S01]  /*7800*/  FMUL R26, R38.reuse, R30 ;  /* 0x0000001e261a7220 */ /* 0x040fe20000400000 */
[C---:B------:R-:W-:Y:S01]  /*7810*/  FFMA R27, R41.reuse, R40, R27 ;  /* 0x00000028291b7223 */ /* 0x040fe2000000001b */
[----:B------:R-:W-:Y:S01]  /*7820*/  FFMA R24, R41, R43, R24 ;  /* 0x0000002b29187223 */ /* 0x000fe20000000018 */
[----:B------:R-:W-:Y:S01]  /*7830*/  LOP3.LUT R40, R73, 0xffff0000, RZ, 0xc0, !PT ;  /* 0xffff000049287812 */ /* 0x000fe200078ec0ff */
[C---:B------:R-:W-:Y:S01]  /*7840*/  FFMA R25, R41.reuse, R42, R25 ;  /* 0x0000002a29197223 */ /* 0x040fe20000000019 */
[----:B------:R-:W-:Y:S01]  /*7850*/  FMUL R31, R38, R31 ;  /* 0x0000001f261f7220 */ /* 0x000fe20000400000 */
[----:B------:R-:W-:Y:S01]  /*7860*/  SHF.L.U32 R43, R74, 0x10, RZ ;  /* 0x000000104a2b7819 */ /* 0x000fe200000006ff */
[----:B------:R-:W-:Y:S01]  /*7870*/  FFMA R26, R41, R45, R26 ;  /* 0x0000002d291a7223 */ /* 0x000fe2000000001a */
        /* <DEDUP_REMOVED lines=29> */
[----:B------:R-:W-:Y:S02]  /*7a50*/  UIADD3 UR9, UPT, UPT, UR49, 0x20, URZ ;  /* 0x0000002031097890 */ /* 0x000fe4000fffe0ff */
[----:B------:R-:W-:Y:S01]  /*7a60*/  UIADD3 UR8, UPT, UPT, UR44, 0x2200, URZ ;  /* 0x000022002c087890 */ /* 0x000fe2000fffe0ff */
[----:B------:R-:W-:Y:S01]  /*7a70*/  UMOV UR10, UR50 ;  /* 0x00000032000a7c82 */ /* 0x000fe20008000000 */
[----:B------:R-:W-:Y:S01]  /*7a80*/  UMOV UR11, UR36 ;  /* 0x00000024000b7c82 */ /* 0x000fe20008000000 */
[----:B---3--:R-:W-:Y:S04]  /*7a90*/  UIADD3 UR4, UP0, UPT, UR6, 0x680, URZ ;  /* 0x0000068006047890 */ /* 0x008fe8000ff1e0ff */
[----:B------:R-:W-:Y:S09]  /*7aa0*/  UIADD3.X UR5, UPT, UPT, URZ, UR7, URZ, UP0, !UPT ;  /* 0x00000007ff057290 */ /* 0x000ff200087fe4ff */
[----:B------:R3:W-:Y:S01]  /*7ab0*/  UTMASTG.3D [UR8], [UR4] ;  /* 0x00000008040073b5 */ /* 0x0007e20008010000 */
[----:B------:R0:W-:Y:S01]  /*7ac0*/  UTMACMDFLUSH ;  /* 0x00000000000079b7 */ /* 0x0001e20000000000 */
[----:B---3--:R-:W-:Y:S04]  /*7ad0*/  DEPBAR.LE SB0, 0x1 ;  /* 0x000080400000791a */ /* 0x008fe80000000000 */
.L_x_114:
[----:B------:R-:W-:Y:S05]  /*7ae0*/  BSYNC.RECONVERGENT B0 ;  /* 0x0000000000007941 */ /* 0x000fea0003800200 */
.L_x_113:
[----:B------:R-:W-:Y:S01]  /*7af0*/  BAR.SYNC.DEFER_BLOCKING 0x1, 0x80 ;  /* 0x0042000000007b1d */ /* 0x000fe20000010000 */
[----:B------:R-:W-:Y:S04]  /*7b00*/  UIADD3 UR4, UPT, UPT, UR46, 0x1, URZ ;  /* 0x000000012e047890 */ /* 0x000fe8000fffe0ff */
[----:B------:R-:W-:Y:S04]  /*7b10*/  UISETP.NE.AND UP0, UPT, UR4, 0x4, UPT ;  /* 0x000000040400788c */ /* 0x000fe8000bf05270 */
[----:B------:R-:W-:Y:S01]  /*7b20*/  USEL UR45, UR4, URZ, UP0 ;  /* 0x000000ff042d7287 */ /* 0x000fe20008000000 */
[----:B------:R3:W-:Y:S01]  /*7b30*/  @P6 SYNCS.ARRIVE.TRANS64.RED.A1T0 RZ, [R61+URZ], RZ ;  /* 0x000000ff3dff69a7 */ /* 0x0007e200081004ff */
[----:B------:R-:W-:Y:S01]  /*7b40*/  BSSY B1, `(.L_x_115) ;  /* 0x0000017000017945 */ /* 0x000fe20003800000 */
[----:B------:R-:W4:Y:S02]  /*7b50*/  @P6 SYNCS.PHASECHK.TRANS64.TRYWAIT P0, [R62+URZ+0x30], R63 ;  /* 0x0000303f3e0065a7 */ /* 0x000f2400080011ff */
[----:B----4-:R-:W-:Y:S01]  /*7b60*/  @P6 SEL R47, RZ, 0x1, !P0 ;  /* 0x00000001ff2f6807 */ /* 0x010fe20004000000 */
[----:B---3--:R-:W-:Y:S06]  /*7b70*/  @!P6 BRA `(.L_x_116) ;  /* 0x00000000004ce947 */ /* 0x008fec0003800000 */
        /* <DEDUP_REMOVED lines=9> */
[----:B------:R-:W-:Y:S04]  /*7c10*/  SHF.L.U32 R5, R90, 0x1f, RZ ;  /* 0x0000001f5a057819 */ /* 0x000fe800000006ff */
[----:B------:R-:W3:Y:S02]  /*7c20*/  SYNCS.PHASECHK.TRANS64.TRYWAIT P0, [R62+URZ+0x30], R5 ;  /* 0x000030053e0075a7 */ /* 0x000ee400080011ff */
[----:B---3--:R-:W-:Y:S05]  /*7c30*/  @!P0 BRA `(.L_x_119) ;  /* 0x00000024005c8947 */ /* 0x008fea0003800000 */
.L_x_118:
[----:B------:R-:W-:Y:S05]  /*7c40*/  BSYNC B0 ;  /* 0x0000000000007941 */ /* 0x000fea0003800000 */
.L_x_117:
[----:B------:R-:W-:Y:S02]  /*7c50*/  ISETP.NE.AND P0, PT, R60, RZ, PT ;  /* 0x000000ff3c00720c */ /* 0x000fe40003f05270 */
[----:B------:R-:W-:Y:S11]  /*7c60*/  IADD3 R46, PT, PT, R46, 0x1, RZ ;  /* 0x000000012e2e7810 */ /* 0x000ff60007ffe0ff */
[----:B------:R4:W1:Y:S04]  /*7c70*/  @P0 LDS.128 R48, [R4] ;  /* 0x0000000004300984 */ /* 0x0008680000000c00 */
[----:B------:R4:W1:Y:S04]  /*7c80*/  @P0 LDS.128 R56, [R3+0x10] ;  /* 0x0000100003380984 */ /* 0x0008680000000c00 */
[----:B------:R4:W1:Y:S04]  /*7c90*/  @P0 LDS.128 R64, [R2+0x20] ;  /* 0x0000200002400984 */ /* 0x0008680000000c00 */
[----:B------:R4:W1:Y:S02]  /*7ca0*/  @P0 LDS.128 R72, [R0+0x30] ;  /* 0x0000300000480984 */ /* 0x0008640000000c00 */
.L_x_116:
[----:B------:R-:W-:Y:S05]  /*7cb0*/  BSYNC B1 ;  /* 0x0000000000017941 */ /* 0x000fea0003800000 */
.L_x_115:
[----:B----4-:R-:W-:Y:S05]  /*7cc0*/  VIADD R0, R39, 0x40 ;  /* 0x0000004027007836 */ /* 0x010fea0000000000 */
        /* <DEDUP_REMOVED lines=9> */
[----:B------:R-:W4:Y:S01]  /*7d60*/  LDCU.64 UR6, c[0x4][0x78] ;  /* 0x01000f00ff0677ac */ /* 0x000f220008000a00 */
[----:B------:R-:W1:Y:S01]  /*7d70*/  LDC.64 R2, c[0x4][R3] ;  /* 0x0100000003027b82 */ /* 0x000e620000000a00 */
[----:B------:R-:W5:Y:S01]  /*7d80*/  LDCU.64 UR4, c[0x4][0x10] ;  /* 0x01000200ff0477ac */ /* 0x000f620008000a00 */
[----:B---3--:R-:W-:Y:S01]  /*7d90*/  MOV R5, UR9 ;  /* 0x0000000900057c02 */ /* 0x008fe20008000f00 */
[----:B------:R-:W-:Y:S01]  /*7da0*/  IMAD.U32 R4, RZ, RZ, UR8 ;  /* 0x00000008ff047e24 */ /* 0x000fe2000f8e00ff */
[----:B----4-:R-:W-:Y:S01]  /*7db0*/  MOV R7, UR7 ;  /* 0x0000000700077c02 */ /* 0x010fe20008000f00 */
[----:B------:R-:W-:Y:S01]  /*7dc0*/  IMAD.U32 R6, RZ, RZ, UR6 ;  /* 0x00000006ff067e24 */ /* 0x000fe2000f8e00ff */
[----:B-----5:R-:W-:Y:S01]  /*7dd0*/  MOV R11, UR5 ;  /* 0x00000005000b7c02 */ /* 0x020fe20008000f00 */
[----:B------:R-:W-:Y:S02]  /*7de0*/  IMAD.U32 R10, RZ, RZ, UR4 ;  /* 0x00000004ff0a7e24 */ /* 0x000fe4000f8e00ff */
[----:B------:R-:W-:Y:S07]  /*7df0*/  LEPC R20, `(.L_x_120) ;  /* 0x000000001014794e */ /* 0x000fee0000000000 */
[----:B-12---:R-:W-:Y:S05]  /*7e00*/  CALL.ABS.NOINC R2 ;  /* 0x0000000002007343 */ /* 0x006fea0003c00000 */
.L_x_120:
        /* <DEDUP_REMOVED lines=10> */
[----:B---3--:R-:W1:Y:S01]  /*7eb0*/  LDTM.x32 R4, tmem[UR4+0x40] ;  /* 0x00004004000479ee */ /* 0x008e6200082c0000 */
        /* <DEDUP_REMOVED lines=136> */
.L_x_122:
[----:B------:R-:W-:Y:S05]  /*8740*/  BSYNC.RECONVERGENT B0 ;  /* 0x0000000000007941 */ /* 0x000fea0003800200 */
.L_x_121:
        /* <DEDUP_REMOVED lines=21> */
.L_x_126:
[----:B------:R-:W-:Y:S05]  /*88a0*/  BSYNC B0 ;  /* 0x0000000000007941 */ /* 0x000fea0003800000 */
.L_x_125:
[----:B------:R-:W-:Y:S11]  /*88b0*/  ISETP.NE.AND P0, PT, R60, RZ, PT ;  /* 0x000000ff3c00720c */ /* 0x000ff60003f05270 */
[----:B------:R-:W-:Y:S02]  /*88c0*/  @!UPT UIADD3 URZ, UPT, UPT, URZ, URZ, URZ ;  /* 0x000000fffffff290 */ /* 0x000fe4000fffe0ff */
[----:B------:R4:W1:Y:S04]  /*88d0*/  @P0 LDS.128 R48, [R3] ;  /* 0x0000000003300984 */ /* 0x0008680000000c00 */
[----:B------:R4:W1:Y:S04]  /*88e0*/  @P0 LDS.128 R56, [R2+0x10] ;  /* 0x0000100002380984 */ /* 0x0008680000000c00 */
[----:B------:R4:W1:Y:S04]  /*88f0*/  @P0 LDS.128 R64, [R0+0x20] ;  /* 0x0000200000400984 */ /* 0x0008680000000c00 */
[----:B------:R4:W1:Y:S02]  /*8900*/  @P0 LDS.128 R72, [R46+0x30] ;  /* 0x000030002e480984 */ /* 0x0008640000000c00 */
.L_x_124:
[----:B------:R-:W-:Y:S05]  /*8910*/  BSYNC B1 ;  /* 0x0000000000017941 */ /* 0x000fea0003800000 */
.L_x_123:
        /* <DEDUP_REMOVED lines=21> */
.L_x_128:
[----:B------:R-:W-:Y:S01]  /*8a70*/  ISETP.NE.AND P0, PT, R95, RZ, PT ;  /* 0x000000ff5f00720c */ /* 0x000fe20003f05270 */
[----:B------:R-:W-:Y:S05]  /*8a80*/  WARPSYNC.ALL ;  /* 0x0000000000007948 */ /* 0x000fea0003800000 */
[----:B------:R-:W-:Y:S01]  /*8a90*/  R2UR UR4, R39 ;  /* 0x00000000270472ca */ /* 0x000fe200000e0000 */
[----:B------:R-:W-:Y:S01]  /*8aa0*/  BSSY.RECONVERGENT B0, `(.L_x_129) ;  /* 0x000008d000007945 */ /* 0x000fe20003800200 */
[----:B------:R-:W-:Y:S02]  /*8ab0*/  R2UR UR5, R99 ;  /* 0x00000000630572ca */ /* 0x000fe400000e0000 */
[C---:B-1----:R-:W-:Y:S02]  /*8ac0*/  SHF.L.U32 R40, R48.reuse, 0x10, RZ ;  /* 0x0000001030287819 */ /* 0x042fe400000006ff */
[----:B------:R-:W-:Y:S02]  /*8ad0*/  LOP3.LUT R42, R48, 0xffff0000, RZ, 0xc0, !PT ;  /* 0xffff0000302a7812 */ /* 0x000fe400078ec0ff */
[C---:B------:R-:W-:Y:S02]  /*8ae0*/  SHF.L.U32 R43, R49.reuse, 0x10, RZ ;  /* 0x00000010312b7819 */ /* 0x040fe400000006ff */
[----:B------:R-:W-:Y:S02]  /*8af0*/  LOP3.LUT R44, R49, 0xffff0000, RZ, 0xc0, !PT ;  /* 0xffff0000312c7812 */ /* 0x000fe400078ec0ff */
[C---:B------:R-:W-:Y:S01]  /*8b00*/  SHF.L.U32 R45, R50.reuse, 0x10, RZ ;  /* 0x00000010322d7819 */ /* 0x040fe200000006ff */
[----:B---3--:R-:W1:Y:S01]  /*8b10*/  LDTM.x32 R4, tmem[UR4+0x60] ;  /* 0x00006004000479ee */ /* 0x008e6200082c0000 */
[----:B------:R-:W-:Y:S01]  /*8b20*/  LOP3.LUT R46, R50, 0xffff0000, RZ, 0xc0, !PT ;  /* 0xffff0000322e7812 */ /* 0x000fe200078ec0ff */
[----:B------:R-:W-:Y:S01]  /*8b30*/  NOP ;  /* 0x0000000000007918 */ /* 0x000fe20000000000 */
[C---:B------:R-:W-:Y:S01]  /*8b40*/  SHF.L.U32 R47, R51.reuse, 0x10, RZ ;  /* 0x00000010332f7819 */ /* 0x040fe200000006ff */
[----:B------:R-:W-:Y:S01]  /*8b50*/  UIADD3 UR4, UPT, UPT, UR5, 0xc0, URZ ;  /* 0x000000c005047890 */ /* 0x000fe2000fffe0ff */
[----:B------:R-:W-:Y:S02]  /*8b60*/  LOP3.LUT R49, R51, 0xffff0000, RZ, 0xc0, !PT ;  /* 0xffff000033317812 */ /* 0x000fe400078ec0ff */
[C---:B------:R-:W-:Y:S01]  /*8b70*/  SHF.L.U32 R48, R56.reuse, 0x10, RZ ;  /* 0x0000001038307819 */ /* 0x040fe200000006ff */
[----:B------:R-:W-:Y:S01]  /*8b80*/  UPRMT UR4, UR47, 0x654, UR4 ;  /* 0x000006542f047896 */ /* 0x000fe20008000004 */
[----:B------:R-:W-:Y:S02]  /*8b90*/  LOP3.LUT R51, R56, 0xffff0000, RZ, 0xc0, !PT ;  /* 0xffff000038337812 */ /* 0x000fe400078ec0ff */
[C---:B------:R-:W-:Y:S02]  /*8ba0*/  SHF.L.U32 R50, R57.reuse, 0x10, RZ ;  /* 0x0000001039327819 */ /* 0x040fe400000006ff */
[----:B------:R-:W-:Y:S02]  /*8bb0*/  LOP3.LUT R52, R57, 0xffff0000, RZ, 0xc0, !PT ;  /* 0xffff000039347812 */ /* 0x000fe400078ec0ff */
[C---:B------:R-:W-:Y:S02]  /*8bc0*/  SHF.L.U32 R53, R58.reuse, 0x10, RZ ;  /* 0x000000103a357819 */ /* 0x040fe400000006ff */
[----:B------:R-:W-:Y:S01]  /*8bd0*/  LOP3.LUT R54, R58, 0xffff0000, RZ, 0xc0, !PT ;  /* 0xffff00003a367812 */ /* 0x000fe200078ec0ff */
[----:B-1----:R-:W-:Y:S01]  /*8be0*/  SYNCS.ARRIVE.TRANS64.RED.A1T0 RZ, [UR4], RZ ;  /* 0x000000ffffff79a7 */ /* 0x002fe20008100404 */
[C---:B------:R-:W-:Y:S02]  /*8bf0*/  SHF.L.U32 R55, R59.reuse, 0x10, RZ ;  /* 0x000000103b377819 */ /* 0x040fe400000006ff */
[----:B------:R-:W-:Y:S02]  /*8c00*/  LOP3.LUT R56, R59, 0xffff0000, RZ, 0xc0, !PT ;  /* 0xffff00003b387812 */ /* 0x000fe400078ec0ff */
[----:B------:R-:W-:Y:S01]  /*8c10*/  SHF.L.U32 R57, R64, 0x10, RZ ;  /* 0x0000001040397819 */ /* 0x000fe200000006ff */
[C---:B------:R-:W-:Y:S01]  /*8c20*/  FMUL R4, R38.reuse, R4 ;  /* 0x0000000426047220 */ /* 0x040fe20000400000 */
[C---:B------:R-:W-:Y:S01]  /*8c30*/  FMUL R5, R38.reuse, R5 ;  /* 0x0000000526057220 */ /* 0x040fe20000400000 */
[----:B------:R-:W-:Y:S01]  /*8c40*/  FMUL R6, R38, R6 ;  /* 0x0000000626067220 */ /* 0x000fe20000400000 */
[----:B------:R-:W-:Y:S01]  /*8c50*/  LOP3.LUT R58, R64, 0xffff0000, RZ, 0xc0, !PT ;  /* 0xffff0000403a7812 */ /* 0x000fe200078ec0ff */
[C---:B------:R-:W-:Y:S01]  /*8c60*/  FFMA R4, R41.reuse, R40, R4 ;  /* 0x0000002829047223 */ /* 0x040fe20000000004 */
[----:B------:R-:W-:Y:S01]  /*8c70*/  FFMA R5, R41, R42, R5 ;  /* 0x0000002a29057223 */ /* 0x000fe20000000005 */
[----:B------:R-:W-:Y:S01]  /*8c80*/  SHF.L.U32 R59, R65, 0x10, RZ ;  /* 0x00000010413b7819 */ /* 0x000fe200000006ff */
[----:B------:R-:W-:Y:S01]  /*8c90*/  FFMA R6, R41, R43, R6 ;  /* 0x0000002b29067223 */ /* 0x000fe20000000006 */
[C---:B------:R-:W-:Y:S01]  /*8ca0*/  FMUL R7, R38.reuse, R7 ;  /* 0x0000000726077220 */ /* 0x040fe20000400000 */
[----:B------:R-:W-:Y:S01]  /*8cb0*/  LOP3.LUT R60, R65, 0xffff0000, RZ, 0xc0, !PT ;  /* 0xffff0000413c7812 */ /* 0x000fe200078ec0ff */
[C---:B------:R-:W-:Y:S01]  /*8cc0*/  FMUL R8, R38.reuse, R8 ;  /* 0x0000000826087220 */ /* 0x040fe20000400000 */
[----:B------:R-:W-:Y:S01]  /*8cd0*/  F2FP.BF16.F32.PACK_AB R100, R5, R4 ;  /* 0x000000040564723e */ /* 0x000fe200000010ff */
[C---:B------:R-:W-:Y:S01]  /*8ce0*/  FFMA R7, R41.reuse, R44, R7 ;  /* 0x0000002c29077223 */ /* 0x040fe20000000007 */
[----:B------:R-:W-:Y:S01]  /*8cf0*/  FMUL R9, R38, R9 ;  /* 0x0000000926097220 */ /* 0x000fe20000400000 */
[----:B------:R-:W-:Y:S01]  /*8d00*/  FFMA R8, R41, R45, R8 ;  /* 0x0000002d29087223 */ /* 0x000fe20000000008 */
[----:B------:R-:W-:Y:S01]  /*8d10*/  SHF.L.U32 R61, R66, 0x10, RZ ;  /* 0x00000010423d7819 */ /* 0x000fe200000006ff */
[C---:B------:R-:W-:Y:S01]  /*8d20*/  FMUL R0, R38.reuse, R10 ;  /* 0x0000000a26007220 */ /* 0x040fe20000400000 */
[----:B------:R-:W-:Y:S01]  /*8d30*/  F2FP.BF16.F32.PACK_AB R101, R7, R6 ;  /* 0x000000060765723e */ /* 0x000fe200000010ff */
[C---:B------:R-:W-:Y:S01]  /*8d40*/  FFMA R9, R41.reuse, R46, R9 ;  /* 0x0000002e29097223 */ /* 0x040fe20000000009 */
[----:B------:R-:W-:Y:S01]  /*8d50*/  FMUL R2, R38, R11 ;  /* 0x0000000b26027220 */ /* 0x000fe20000400000 */
[----:B------:R-:W-:Y:S01]  /*8d60*/  FFMA R0, R41, R47, R0 ;  /* 0x0000002f29007223 */ /* 0x000fe20000000000 */
[----:B------:R-:W-:Y:S01]  /*8d70*/  LOP3.LUT R62, R66, 0xffff0000, RZ, 0xc0, !PT ;  /* 0xffff0000423e7812 */ /* 0x000fe200078ec0ff */
[C---:B------:R-:W-:Y:S01]  /*8d80*/  FMUL R3, R38.reuse, R12 ;  /* 0x0000000c26037220 */ /* 0x040fe20000400000 */
[----:B------:R-:W-:Y:S01]  /*8d90*/  F2FP.BF16.F32.PACK_AB R102, R9, R8 ;  /* 0x000000080966723e */ /* 0x000fe200000010ff */
[C---:B------:R-:W-:Y:S01]  /*8da0*/  FFMA R2, R41.reuse, R49, R2 ;  /* 0x0000003129027223 */ /* 0x040fe20000000002 */
[C---:B------:R-:W-:Y:S01]  /*8db0*/  FMUL R10, R38.reuse, R13 ;  /* 0x0000000d260a7220 */ /* 0x040fe20000400000 */
[----:B------:R-:W-:Y:S01]  /*8dc0*/  FFMA R3, R41, R48, R3 ;  /* 0x0000003029037223 */ /* 0x000fe20000000003 */
[----:B------:R-:W-:Y:S01]  /*8dd0*/  SHF.L.U32 R63, R67, 0x10, RZ ;  /* 0x00000010433f7819 */ /* 0x000fe200000006ff */
[----:B------:R-:W-:Y:S01]  /*8de0*/  FMUL R11, R38, R14 ;  /* 0x0000000e260b7220 */ /* 0x000fe20000400000 */
[----:B------:R-:W-:Y:S01]  /*8df0*/  F2FP.BF16.F32.PACK_AB R103, R2, R0 ;  /* 0x000000000267723e */ /* 0x000fe200000010ff */
[----:B------:R-:W-:Y:S01]  /*8e00*/  FFMA R10, R41, R51, R10 ;  /* 0x00000033290a7223 */ /* 0x000fe2000000000a */
[C---:B------:R-:W-:Y:S01]  /*8e10*/  FMUL R15, R38.reuse, R15 ;  /* 0x0000000f260f7220 */ /* 0x040fe20000400000 */
[C---:B------:R-:W-:Y:S01]  /*8e20*/  FMUL R12, R38.reuse, R16 ;  /* 0x00000010260c7220 */ /* 0x040fe20000400000 */
[----:B------:R-:W-:Y:S01]  /*8e30*/  FMUL R13, R38, R17 ;  /* 0x00000011260d7220 */ /* 0x000fe20000400000 */
[----:B------:R1:W-:Y:S01]  /*8e40*/  STS.128 [R93+0x6000], R100 ;  /* 0x006000645d007388 */ /* 0x0003e20000000c00 */
[----:B------:R-:W-:Y:S01]  /*8e50*/  LOP3.LUT R64, R67, 0xffff0000, RZ, 0xc0, !PT ;  /* 0xffff000043407812 */ /* 0x000fe200078ec0ff */
[C---:B------:R-:W-:Y:S01]  /*8e60*/  FFMA R11, R41.reuse, R50, R11 ;  /* 0x00000032290b7223 */ /* 0x040fe2000000000b */
[----:B------:R-:W-:Y:S01]  /*8e70*/  SHF.L.U32 R65, R72, 0x10, RZ ;  /* 0x0000001048417819 */ /* 0x000fe200000006ff */
[C---:B------:R-:W-:Y:S01]  /*8e80*/  FFMA R15, R41.reuse, R52, R15 ;  /* 0x00000034290f7223 */ /* 0x040fe2000000000f */
[----:B------:R-:W-:Y:S01]  /*8e90*/  F2FP.BF16.F32.PACK_AB R104, R10, R3 ;  /* 0x000000030a68723e */ /* 0x000fe200000010ff */
[C---:B------:R-:W-:Y:S01]  /*8ea0*/  FFMA R12, R41.reuse, R53, R12 ;  /* 0x00000035290c7223 */ /* 0x040fe2000000000c */
[C---:B------:R-:W-:Y:S01]  /*8eb0*/  FFMA R13, R41.reuse, R54, R13 ;  /* 0x00000036290d7223 */ /* 0x040fe2000000000d */
[C---:B------:R-:W-:Y:S01]  /*8ec0*/  FMUL R14, R38.reuse, R18 ;  /* 0x00000012260e7220 */ /* 0x040fe20000400000 */
[C---:B------:R-:W-:Y:S01]  /*8ed0*/  FMUL R19, R38.reuse, R19 ;  /* 0x0000001326137220 */ /* 0x040fe20000400000 */
[C---:B------:R-:W-:Y:S01]  /*8ee0*/  FMUL R16, R38.reuse, R20 ;  /* 0x0000001426107220 */ /* 0x040fe20000400000 */
[C---:B------:R-:W-:Y:S01]  /*8ef0*/  FMUL R17, R38.reuse, R21 ;  /* 0x0000001526117220 */ /* 0x040fe20000400000 */
[C---:B------:R-:W-:Y:S01]  /*8f00*/  FFMA R14, R41.reuse, R55, R14 ;  /* 0x00000037290e7223 */ /* 0x040fe2000000000e */
        /* <DEDUP_REMOVED lines=9> */
[----:B------:R-:W-:Y:S01]  /*8fa0*/  FFMA R23, R41, R60, R23 ;  /* 0x0000003c29177223 */ /* 0x000fe20000000017 */
[C---:B------:R-:W-:Y:S01]  /*8fb0*/  FMUL R27, R38.reuse, R27 ;  /* 0x0000001b261b7220 */ /* 0x040fe20000400000 */
[----:B------:R-:W-:Y:S01]  /*8fc0*/  F2FP.BF16.F32.PACK_AB R105, R15, R11 ;  /* 0x0000000b0f69723e */ /* 0x000fe200000010ff */
[----:B------:R-:W-:Y:S01]  /*8fd0*/  FFMA R20, R41, R61, R20 ;  /* 0x0000003d29147223 */ /* 0x000fe20000000014 */
[----:B------:R-:W-:Y:S01]  /*8fe0*/  F2FP.BF16.F32.PACK_AB R106, R13, R12 ;  /* 0x0000000c0d6a723e */ /* 0x000fe200000010ff */
[----:B------:R-:W-:Y:S01]  /*8ff0*/  FMUL R24, R38, R28 ;  /* 0x0000001c26187220 */ /* 0x000fe20000400000 */
[----:B------:R-:W-:Y:S01]  /*9000*/  F2FP.BF16.F32.PACK_AB R107, R19, R14 ;  /* 0x0000000e136b723e */ /* 0x000fe200000010ff */
[----:B------:R-:W-:Y:S01]  /*9010*/  FFMA R21, R41, R62, R21 ;  /* 0x0000003e29157223 */ /* 0x000fe20000000015 */
[----:B------:R-:W-:Y:S01]  /*9020*/  LOP3.LUT R66, R72, 0xffff0000, RZ, 0xc0, !PT ;  /* 0xffff000048427812 */ /* 0x000fe200078ec0ff */
[C---:B------:R-:W-:Y:S01]  /*9030*/  FMUL R25, R38.reuse, R29 ;  /* 0x0000001d26197220 */ /* 0x040fe20000400000 */
[----:B------:R-:W-:Y:S01]  /*9040*/  SHF.L.U32 R67, R73, 0x10, RZ ;  /* 0x0000001049437819 */ /* 0x000fe200000006ff */
[----:B------:R1:W-:Y:S01]  /*9050*/  STS.128 [R92+0x6010], R104 ;  /* 0x006010685c007388 */ /* 0x0003e20000000c00 */
[----:B------:R-:W-:Y:S01]  /*9060*/  FFMA R22, R41, R63, R22 ;  /* 0x0000003f29167223 */ /* 0x000fe20000000016 */
[----:B------:R-:W-:Y:S01]  /*9070*/  LOP3.LUT R68, R73, 0xffff0000, RZ, 0xc0, !PT ;  /* 0xffff000049447812 */ /* 0x000fe200078ec0ff */
[----:B------:R-:W-:Y:S01]  /*9080*/  FMUL R26, R38, R30 ;  /* 0x0000001e261a7220 */ /* 0x000fe20000400000 */
[C---:B------:R-:W-:Y:S01]  /*9090*/  FFMA R27, R41.reuse, R64, R27 ;  /* 0x00000040291b7223 */ /* 0x040fe2000000001b */
[----:B------:R-:W-:Y:S01]  /*90a0*/  SHF.L.U32 R69, R74, 0x10, RZ ;  /* 0x000000104a457819 */ /* 0x000fe200000006ff */
[----:B------:R-:W-:Y:S01]  /*90b0*/  FMUL R31, R38, R31 ;  /* 0x0000001f261f7220 */ /* 0x000fe20000400000 */
[C---:B------:R-:W-:Y:S01]  /*90c0*/  FFMA R24, R41.reuse, R65, R24 ;  /* 0x0000004129187223 */ /* 0x040fe20000000018 */
[----:B------:R-:W-:Y:S01]  /*90d0*/  LOP3.LUT R70, R74, 0xffff0000, RZ, 0xc0, !PT ;  /* 0xffff00004a467812 */ /* 0x000fe200078ec0ff */
[C---:B------:R-:W-:Y:S01]  /*90e0*/  FMUL R28, R38.reuse, R32 ;  /* 0x00000020261c7220 */ /* 0x040fe20000400000 */
[----:B------:R-:W-:Y:S01]  /*90f0*/  FFMA R25, R41, R66, R25 ;  /* 0x0000004229197223 */ /* 0x000fe20000000019 */
[----:B------:R-:W-:Y:S01]  /*9100*/  SHF.L.U32 R71, R75, 0x10, RZ ;  /* 0x000000104b477819 */ /* 0x000fe200000006ff */
[C---:B------:R-:W-:Y:S01]  /*9110*/  FMUL R29, R38.reuse, R33 ;  /* 0x00000021261d7220 */ /* 0x040fe20000400000 */
[----:B------:R-:W-:Y:S01]  /*9120*/  FFMA R26, R41, R67, R26 ;  /* 0x00000043291a7223 */ /* 0x000fe2000000001a */
[----:B------:R-:W-:Y:S01]  /*9130*/  LOP3.LUT R72, R75, 0xffff0000, RZ, 0xc0, !PT ;  /* 0xffff00004b487812 */ /* 0x000fe200078ec0ff */
        /* <DEDUP_REMOVED lines=8> */
[----:B------:R-:W-:Y:S01]  /*91c0*/  FFMA R30, R41, R71, R30 ;  /* 0x00000047291e7223 */ /* 0x000fe2000000001e */
[----:B------:R-:W-:Y:S01]  /*91d0*/  F2FP.BF16.F32.PACK_AB R111, R27, R22 ;  /* 0x000000161b6f723e */ /* 0x000fe200000010ff */
[----:B------:R-:W-:Y:S01]  /*91e0*/  FFMA R35, R41, R72, R35 ;  /* 0x0000004829237223 */ /* 0x000fe20000000023 */
[----:B------:R-:W-:Y:S02]  /*91f0*/  F2FP.BF16.F32.PACK_AB R112, R25, R24 ;  /* 0x000000181970723e */ /* 0x000fe400000010ff */
[----:B------:R-:W-:Y:S01]  /*9200*/  F2FP.BF16.F32.PACK_AB R113, R31, R26 ;  /* 0x0000001a1f71723e */ /* 0x000fe200000010ff */
[----:B------:R1:W-:Y:S01]  /*9210*/  STS.128 [R91+0x6020], R108 ;  /* 0x0060206c5b007388 */ /* 0x0003e20000000c00 */
        /* <DEDUP_REMOVED lines=21> */
.L_x_130:
[----:B------:R-:W-:Y:S05]  /*9370*/  BSYNC.RECONVERGENT B0 ;  /* 0x0000000000007941 */ /* 0x000fea0003800200 */
.L_x_129:
[----:B------:R-:W-:Y:S01]  /*9380*/  BAR.SYNC.DEFER_BLOCKING 0x1, 0x80 ;  /* 0x0042000000007b1d */ /* 0x000fe20000010000 */
[----:B------:R-:W-:Y:S01]  /*9390*/  UISETP.NE.AND UP0, UPT, UR52, -0x4, UPT ;  /* 0xfffffffc3400788c */ /* 0x000fe2000bf05270 */
[----:B------:R-:W-:Y:S08]  /*93a0*/  IADD3 R0, PT, PT, R36, 0x1, RZ ;  /* 0x0000000124007810 */ /* 0x000ff00007ffe0ff */
[----:B------:R-:W-:Y:S05]  /*93b0*/  BRA.U !UP0, `(.L_x_131) ;  /* 0x0000000108287547 */ /* 0x000fea000b800000 */
[----:B------:R-:W-:Y:S01]  /*93c0*/  ISETP.NE.AND P0, PT, R98, RZ, PT ;  /* 0x000000ff6200720c */ /* 0x000fe20003f05270 */
[----:B------:R-:W-:Y:S01]  /*93d0*/  IMAD.U32 R3, RZ, RZ, UR46 ;  /* 0x0000002eff037e24 */ /* 0x000fe2000f8e00ff */
[----:B------:R-:W-:Y:S01]  /*93e0*/  UIADD3 UR4, UPT, UPT, UR46, 0x1, URZ ;  /* 0x000000012e047890 */ /* 0x000fe2000fffe0ff */
[----:B------:R-:W-:Y:S03]  /*93f0*/  IMAD.U32 R2, RZ, RZ, UR47 ;  /* 0x0000002fff027e24 */ /* 0x000fe6000f8e00ff */
[----:B------:R-:W-:Y:S04]  /*9400*/  UISETP.NE.AND UP0, UPT, UR4, 0x4, UPT ;  /* 0x000000040400788c */ /* 0x000fe8000bf05270 */
[----:B------:R-:W-:Y:S03]  /*9410*/  USEL UR46, UR4, URZ, UP0 ;  /* 0x000000ff042e7287 */ /* 0x000fe60008000000 */
[----:B------:R-:W-:Y:S05]  /*9420*/  @P0 LEA R3, R3, UR44, 0x3 ;  /* 0x0000002c03030c11 */ /* 0x000fea000f8e18ff */
[----:B------:R-:W-:Y:S05]  /*9430*/  @P0 VIADD R3, R3, 0x50 ;  /* 0x0000005003030836 */ /* 0x000fea0000000000 */
[----:B------:R-:W-:Y:S04]  /*9440*/  @P0 PRMT R2, R2, 0x654, R3 ;  /* 0x0000065402020816 */ /* 0x000fe80000000003 */
[----:B------:R3:W-:Y:S03]  /*9450*/  @P0 SYNCS.ARRIVE.TRANS64.RED.A1T0 RZ, [R2+URZ], RZ ;  /* 0x000000ff02ff09a7 */ /* 0x0007e600081004ff */
.L_x_131:
[----:B------:R-:W-:Y:S01]  /*9460*/  R2UR UR4, R82 ;  /* 0x00000000520472ca */ /* 0x000fe200000e0000 */
[----:B------:R-:W-:Y:S01]  /*9470*/  UISETP.NE.AND UP0, UPT, UR62, URZ, UPT ;  /* 0x000000ff3e00728c */ /* 0x000fe2000bf05270 */
[----:B------:R-:W-:Y:S01]  /*9480*/  ISETP.NE.AND P0, PT, R86, 0x2, PT ;  /* 0x000000025600780c */ /* 0x000fe20003f05270 */
[----:B------:R-:W-:Y:S01]  /*9490*/  UIADD3 UR20, UPT, UPT, UR37, UR63, URZ ;  /* 0x0000003f25147290 */ /* 0x000fe2000fffe0ff */
[----:B------:R-:W-:Y:S01]  /*94a0*/  ISETP.NE.AND P1, PT, R0, 0x4, PT ;  /* 0x000000040000780c */ /* 0x000fe20003f25270 */
[----:B------:R-:W-:Y:S01]  /*94b0*/  UIADD3 UR52, UPT, UPT, UR52, 0x4, URZ ;  /* 0x0000000434347890 */ /* 0x000fe2000fffe0ff */
[----:B------:R-:W-:Y:S01]  /*94c0*/  SEL R3, RZ, 0x1, P0 ;  /* 0x00000001ff037807 */ /* 0x000fe20000000000 */
[----:B------:R-:W-:Y:S01]  /*94d0*/  UMOV UR36, UR61 ;  /* 0x0000003d00247c82 */ /* 0x000fe20008000000 */
[----:B---3--:R-:W-:Y:S02]  /*94e0*/  SEL R2, RZ, 0x1, P1 ;  /* 0x00000001ff027807 */ /* 0x008fe40000800000 */
[----:B------:R-:W-:Y:S02]  /*94f0*/  LOP3.LUT R88, R88, R3, RZ, 0x3c, !PT ;  /* 0x0000000358587212 */ /* 0x000fe400078e3cff */
[----:B------:R-:W-:Y:S01]  /*9500*/  LOP3.LUT R89, R89, R2, RZ, 0x3c, !PT ;  /* 0x0000000259597212 */ /* 0x000fe200078e3cff */
[----:B------:R-:W-:Y:S01]  /*9510*/  UIADD3 UR16, UPT, UPT, UR38, UR4, URZ ;  /* 0x0000000426107290 */ /* 0x000fe2000fffe0ff */
[----:B------:R-:W-:Y:S02]  /*9520*/  SEL R86, R86, RZ, P0 ;  /* 0x000000ff56567207 */ /* 0x000fe40000000000 */
[----:B------:R-:W-:Y:S01]  /*9530*/  SEL R36, R0, RZ, P1 ;  /* 0x000000ff00247207 */ /* 0x000fe20000800000 */
[----:B------:R-:W-:Y:S08]  /*9540*/  BRA.U UP0, `(.L_x_132) ;  /* 0xffffffbd00dc7547 */ /* 0x000ff0000b83ffff */
[----:B------:R-:W-:-:S13]  /*9550*/  R2UR UR4, R83 ;  /* 0x00000000530472ca */ /* 0x000fda00000e0000 */
[----:B------:R-:W-:-:S09]  /*9560*/  UISETP.NE.AND UP0, UPT, UR4, URZ, UPT ;  /* 0x000000ff0400728c */ /* 0x000fd2000bf05270 */
[----:B------:R-:W-:Y:S05]  /*9570*/  BRA.U !UP0, `(.L_x_133) ;  /* 0x0000000108487547 */ /* 0x000fea000b800000 */
[----:B------:R-:W3:Y:S02]  /*9580*/  LDCU.64 UR4, c[0x0][0x890] ;  /* 0x00011200ff0477ac */ /* 0x000ee40008000a00 */
[----:B---3--:R-:W-:-:S04]  /*9590*/  UISETP.NE.U32.AND UP0, UPT, UR4, URZ, UPT ;  /* 0x000000ff0400728c */ /* 0x008fc8000bf05070 */
[----:B------:R-:W-:-:S09]  /*95a0*/  UISETP.NE.AND.EX UP0, UPT, UR5, URZ, UPT, UP0 ;  /* 0x000000ff0500728c */ /* 0x000fd2000bf05300 */
[----:B------:R-:W-:Y:S05]  /*95b0*/  BRA.U UP0, `(.L_x_134) ;  /* 0x00000001000c7547 */ /* 0x000fea000b800000 */
[----:B------:R-:W-:-:S13]  /*95c0*/  FSETP.NEU.AND P0, PT, R41, RZ, PT ;  /* 0x000000ff2900720b */ /* 0x000fda0003f0d000 */
[----:B------:R-:W-:Y:S05]  /*95d0*/  @!P0 EXIT ;  /* 0x000000000000894d */ /* 0x000fea0003800000 */
[----:B------:R-:W-:Y:S05]  /*95e0*/  BRA `(.L_x_133) ;  /* 0x00000000002c7947 */ /* 0x000fea0003800000 */
.L_x_134:
[----:B------:R-:W-:Y:S01]  /*95f0*/  ISETP.NE.AND P0, PT, R85, RZ, PT ;  /* 0x000000ff5500720c */ /* 0x000fe20003f05270 */
[----:B------:R-:W-:-:S12]  /*9600*/  BSSY.RECONVERGENT B0, `(.L_x_133) ;  /* 0x0000009000007945 */ /* 0x000fd80003800200 */
[----:B------:R-:W-:Y:S05]  /*9610*/  @P0 BRA `(.L_x_135) ;  /* 0x0000000000140947 */ /* 0x000fea0003800000 */
[----:B------:R-:W3:Y:S02]  /*9620*/  LDCU.64 UR4, c[0x0][0x888] ;  /* 0x00011100ff0477ac */ /* 0x000ee40008000a00 */
[----:B---3--:R-:W-:-:S04]  /*9630*/  ISETP.NE.U32.AND P0, PT, RZ, UR4, PT ;  /* 0x00000004ff007c0c */ /* 0x008fc8000bf05070 */
[----:B------:R-:W-:-:S13]  /*9640*/  ISETP.NE.AND.EX P0, PT, RZ, UR5, PT, P0 ;  /* 0x00000005ff007c0c */ /* 0x000fda000bf05300 */
[----:B------:R-:W-:Y:S05]  /*9650*/  @!P0 EXIT ;  /* 0x000000000000894d */ /* 0x000fea0003800000 */
[----:B------:R-:W-:Y:S05]  /*9660*/  BRA `(.L_x_136) ;  /* 0x0000000000087947 */ /* 0x000fea0003800000 */
.L_x_135:
[----:B------:R-:W-:-:S13]  /*9670*/  FSETP.NEU.AND P0, PT, R41, RZ, PT ;  /* 0x000000ff2900720b */ /* 0x000fda0003f0d000 */
[----:B------:R-:W-:Y:S05]  /*9680*/  @!P0 EXIT ;  /* 0x000000000000894d */ /* 0x000fea0003800000 */
.L_x_136:
[----:B------:R-:W-:Y:S05]  /*9690*/  BSYNC.RECONVERGENT B0 ;  /* 0x0000000000007941 */ /* 0x000fea0003800200 */
.L_x_133:
[----:B------:R-:W-:Y:S01]  /*96a0*/  ULEA UR4, UR46, UR44, 0x3 ;  /* 0x0000002c2e047291 */ /* 0x000fe2000f8e18ff */
[----:B------:R-:W-:-:S04]  /*96b0*/  DEPBAR.LE SB0, 0x0 ;  /* 0x000080000000791a */ /* 0x000fc80000000000 */
[----:B------:R-:W-:-:S04]  /*96c0*/  UIADD3 UR4, UPT, UPT, UR4, 0x50, URZ ;  /* 0x0000005004047890 */ /* 0x000fc8000fffe0ff */
[----:B------:R-:W-:-:S09]  /*96d0*/  UPRMT UR4, UR47, 0x654, UR4 ;  /* 0x000006542f047896 */ /* 0x000fd20008000004 */
[----:B------:R-:W-:Y:S01]  /*96e0*/  SYNCS.ARRIVE.TRANS64.RED.A1T0 RZ, [UR4], RZ ;  /* 0x000000ffffff79a7 */ /* 0x000fe20008100404 */
[----:B------:R-:W-:Y:S05]  /*96f0*/  EXIT ;  /* 0x000000000000794d */ /* 0x000fea0003800000 */
.L_x_24:
[----:B--2---:R2:W3:Y:S02]  /*9700*/  SYNCS.PHASECHK.TRANS64.TRYWAIT P0, [R3+URZ+0xf0], R2 ;  /* 0x0000f002030075a7 */ /* 0x0044e400080011ff */
[----:B---3--:R-:W-:Y:S05]  /*9710*/  @!P0 NANOSLEEP.SYNCS 0x989680 ;  /* 0x009896800000895d */ /* 0x008fea0003900000 */
[----:B------:R-:W3:Y:S02]  /*9720*/  @!P0 SYNCS.PHASECHK.TRANS64 P0, [R3+URZ+0xf0], R2 ;  /* 0x0000f002030085a7 */ /* 0x000ee400080010ff */
[----:B---3--:R-:W-:Y:S05]  /*9730*/  @!P0 BRA `(.L_x_24) ;  /* 0xfffffffc00f08947 */ /* 0x008fea000383ffff */
[----:B------:R-:W-:Y:S05]  /*9740*/  BRA `(.L_x_137) ;  /* 0xffffff80006c7947 */ /* 0x000fea000383ffff */
.L_x_27:
[----:B-1----:R-:W-:-:S07]  /*9750*/  MOV R0, UR33 ;  /* 0x0000002100007c02 */ /* 0x002fce0008000f00 */
.L_x_138:
[----:B-1----:R1:W2:Y:S02]  /*9760*/  SYNCS.PHASECHK.TRANS64.TRYWAIT P0, [R0+URZ+0x18], R3 ;  /* 0x00001803000075a7 */ /* 0x0022a400080011ff */
[----:B--2---:R-:W-:Y:S05]  /*9770*/  @!P0 NANOSLEEP.SYNCS 0x989680 ;  /* 0x009896800000895d */ /* 0x004fea0003900000 */
[----:B------:R-:W2:Y:S02]  /*9780*/  @!P0 SYNCS.PHASECHK.TRANS64 P0, [R0+URZ+0x18], R3 ;  /* 0x00001803000085a7 */ /* 0x000ea400080010ff */
[----:B--2---:R-:W-:Y:S05]  /*9790*/  @!P0 BRA `(.L_x_138) ;  /* 0xfffffffc00f08947 */ /* 0x004fea000383ffff */
[----:B------:R-:W-:Y:S05]  /*97a0*/  BRA `(.L_x_26) ;  /* 0xffffff8000b47947 */ /* 0x000fea000383ffff */
.L_x_34:
[----:B-1----:R-:W-:-:S07]  /*97b0*/  MOV R0, UR33 ;  /* 0x0000002100007c02 */ /* 0x002fce0008000f00 */
.L_x_139:
[----:B-1----:R1:W2:Y:S02]  /*97c0*/  SYNCS.PHASECHK.TRANS64.TRYWAIT P0, [R0+URZ+0x18], R3 ;  /* 0x00001803000075a7 */ /* 0x0022a400080011ff */
[----:B--2---:R-:W-:Y:S05]  /*97d0*/  @!P0 NANOSLEEP.SYNCS 0x989680 ;  /* 0x009896800000895d */ /* 0x004fea0003900000 */
[----:B------:R-:W2:Y:S02]  /*97e0*/  @!P0 SYNCS.PHASECHK.TRANS64 P0, [R0+URZ+0x18], R3 ;  /* 0x00001803000085a7 */ /* 0x000ea400080010ff */
[----:B--2---:R-:W-:Y:S05]  /*97f0*/  @!P0 BRA `(.L_x_139) ;  /* 0xfffffffc00f08947 */ /* 0x004fea000383ffff */
[----:B------:R-:W-:Y:S05]  /*9800*/  BRA `(.L_x_33) ;  /* 0xffffff8400a87947 */ /* 0x000fea000383ffff */
.L_x_39:
[----:B-1----:R1:W2:Y:S02]  /*9810*/  SYNCS.PHASECHK.TRANS64.TRYWAIT P0, [R3+URZ+0x80], R0 ;  /* 0x00008000030075a7 */ /* 0x0022a400080011ff */
[----:B--2---:R-:W-:Y:S05]  /*9820*/  @!P0 NANOSLEEP.SYNCS 0x989680 ;  /* 0x009896800000895d */ /* 0x004fea0003900000 */
[----:B------:R-:W2:Y:S02]  /*9830*/  @!P0 SYNCS.PHASECHK.TRANS64 P0, [R3+URZ+0x80], R0 ;  /* 0x00008000030085a7 */ /* 0x000ea400080010ff */
[----:B--2---:R-:W-:Y:S05]  /*9840*/  @!P0 BRA `(.L_x_39) ;  /* 0xfffffffc00f08947 */ /* 0x004fea000383ffff */
[----:B------:R-:W-:Y:S05]  /*9850*/  BRA `(.L_x_140) ;  /* 0xffffff88007c7947 */ /* 0x000fea000383ffff */
.L_x_43:
[----:B-1----:R-:W-:-:S07]  /*9860*/  MOV R0, UR4 ;  /* 0x0000000400007c02 */ /* 0x002fce0008000f00 */
.L_x_141:
[----:B-1----:R1:W2:Y:S02]  /*9870*/  SYNCS.PHASECHK.TRANS64.TRYWAIT P0, [R0+URZ], R3 ;  /* 0x00000003000075a7 */ /* 0x0022a400080011ff */
[----:B--2---:R-:W-:Y:S05]  /*9880*/  @!P0 NANOSLEEP.SYNCS 0x989680 ;  /* 0x009896800000895d */ /* 0x004fea0003900000 */
[----:B------:R-:W2:Y:S02]  /*9890*/  @!P0 SYNCS.PHASECHK.TRANS64 P0, [R0+URZ], R3 ;  /* 0x00000003000085a7 */ /* 0x000ea400080010ff */
[----:B--2---:R-:W-:Y:S05]  /*98a0*/  @!P0 BRA `(.L_x_141) ;  /* 0xfffffffc00f08947 */ /* 0x004fea000383ffff */
[----:B------:R-:W-:Y:S05]  /*98b0*/  BRA `(.L_x_142) ;  /* 0xffffff9000247947 */ /* 0x000fea000383ffff */
.L_x_44:
[----:B------:R-:W-:-:S07]  /*98c0*/  MOV R0, UR5 ;  /* 0x0000000500007c02 */ /* 0x000fce0008000f00 */
.L_x_143:
[----:B-1----:R1:W2:Y:S02]  /*98d0*/  SYNCS.PHASECHK.TRANS64.TRYWAIT P0, [R0+URZ], R3 ;  /* 0x00000003000075a7 */ /* 0x0022a400080011ff */
[----:B--2---:R-:W-:Y:S05]  /*98e0*/  @!P0 NANOSLEEP.SYNCS 0x989680 ;  /* 0x009896800000895d */ /* 0x004fea0003900000 */
[----:B------:R-:W2:Y:S02]  /*98f0*/  @!P0 SYNCS.PHASECHK.TRANS64 P0, [R0+URZ], R3 ;  /* 0x00000003000085a7 */ /* 0x000ea400080010ff */
[----:B--2---:R-:W-:Y:S05]  /*9900*/  @!P0 BRA `(.L_x_143) ;  /* 0xfffffffc00f08947 */ /* 0x004fea000383ffff */
[----:B------:R-:W-:Y:S05]  /*9910*/  BRA `(.L_x_144) ;  /* 0xffffff9000307947 */ /* 0x000fea000383ffff */
.L_x_47:
[----:B-1----:R1:W2:Y:S02]  /*9920*/  SYNCS.PHASECHK.TRANS64.TRYWAIT P0, [R2+URZ+0xe0], R5 ;  /* 0x0000e005020075a7 */ /* 0x0022a400080011ff */
[----:B--2---:R-:W-:Y:S05]  /*9930*/  @!P0 NANOSLEEP.SYNCS 0x989680 ;  /* 0x009896800000895d */ /* 0x004fea0003900000 */
[----:B------:R-:W2:Y:S02]  /*9940*/  @!P0 SYNCS.PHASECHK.TRANS64 P0, [R2+URZ+0xe0], R5 ;  /* 0x0000e005020085a7 */ /* 0x000ea400080010ff */
[----:B--2---:R-:W-:Y:S05]  /*9950*/  @!P0 BRA `(.L_x_47) ;  /* 0xfffffffc00f08947 */ /* 0x004fea000383ffff */
[----:B------:R-:W-:Y:S05]  /*9960*/  BRA `(.L_x_145) ;  /* 0xffffff90008c7947 */ /* 0x000fea000383ffff */
.L_x_48:
[----:B------:R-:W-:-:S07]  /*9970*/  MOV R2, UR4 ;  /* 0x0000000400027c02 */ /* 0x000fce0008000f00 */
.L_x_146:
[----:B-1----:R1:W2:Y:S02]  /*9980*/  SYNCS.PHASECHK.TRANS64.TRYWAIT P0, [R2+URZ+0x90], R5 ;  /* 0x00009005020075a7 */ /* 0x0022a400080011ff */
[----:B--2---:R-:W-:Y:S05]  /*9990*/  @!P0 NANOSLEEP.SYNCS 0x989680 ;  /* 0x009896800000895d */ /* 0x004fea0003900000 */
[----:B------:R-:W2:Y:S02]  /*99a0*/  @!P0 SYNCS.PHASECHK.TRANS64 P0, [R2+URZ+0x90], R5 ;  /* 0x00009005020085a7 */ /* 0x000ea400080010ff */
[----:B--2---:R-:W-:Y:S05]  /*99b0*/  @!P0 BRA `(.L_x_146) ;  /* 0xfffffffc00f08947 */ /* 0x004fea000383ffff */
[----:B------:R-:W-:Y:S05]  /*99c0*/  BRA `(.L_x_147) ;  /* 0xffffff90009c7947 */ /* 0x000fea000383ffff */
.L_x_49:
[----:B-1----:R1:W2:Y:S02]  /*99d0*/  SYNCS.PHASECHK.TRANS64.TRYWAIT P1, [R2+URZ+0x80], R5 ;  /* 0x00008005020075a7 */ /* 0x0022a400080211ff */
[----:B--2---:R-:W-:Y:S05]  /*99e0*/  @!P1 NANOSLEEP.SYNCS 0x989680 ;  /* 0x009896800000995d */ /* 0x004fea0003900000 */
[----:B------:R-:W2:Y:S02]  /*99f0*/  @!P1 SYNCS.PHASECHK.TRANS64 P1, [R2+URZ+0x80], R5 ;  /* 0x00008005020095a7 */ /* 0x000ea400080210ff */
[----:B--2---:R-:W-:Y:S05]  /*9a00*/  @!P1 BRA `(.L_x_49) ;  /* 0xfffffffc00f09947 */ /* 0x004fea000383ffff */
[----:B------:R-:W-:Y:S05]  /*9a10*/  BRA `(.L_x_148) ;  /* 0xffffff9000cc7947 */ /* 0x000fea000383ffff */
.L_x_52:
[----:B------:R-:W-:-:S07]  /*9a20*/  MOV R0, UR4 ;  /* 0x0000000400007c02 */ /* 0x000fce0008000f00 */
.L_x_149:
[----:B-1----:R1:W2:Y:S02]  /*9a30*/  SYNCS.PHASECHK.TRANS64.TRYWAIT P0, [R0+URZ+0x90], R3 ;  /* 0x00009003000075a7 */ /* 0x0022a400080011ff */
[----:B--2---:R-:W-:Y:S05]  /*9a40*/  @!P0 NANOSLEEP.SYNCS 0x989680 ;  /* 0x009896800000895d */ /* 0x004fea0003900000 */
[----:B------:R-:W2:Y:S02]  /*9a50*/  @!P0 SYNCS.PHASECHK.TRANS64 P0, [R0+URZ+0x90], R3 ;  /* 0x00009003000085a7 */ /* 0x000ea400080010ff */
[----:B--2---:R-:W-:Y:S05]  /*9a60*/  @!P0 BRA `(.L_x_149) ;  /* 0xfffffffc00f08947 */ /* 0x004fea000383ffff */
[----:B------:R-:W-:Y:S05]  /*9a70*/  BRA `(.L_x_51) ;  /* 0xffffff9400207947 */ /* 0x000fea000383ffff */
.L_x_59:
[----:B-1----:R1:W2:Y:S02]  /*9a80*/  SYNCS.PHASECHK.TRANS64.TRYWAIT P1, [R0+URZ+0x80], R5 ;  /* 0x00008005000075a7 */ /* 0x0022a400080211ff */
[----:B--2---:R-:W-:Y:S05]  /*9a90*/  @!P1 NANOSLEEP.SYNCS 0x989680 ;  /* 0x009896800000995d */ /* 0x004fea0003900000 */
[----:B------:R-:W2:Y:S02]  /*9aa0*/  @!P1 SYNCS.PHASECHK.TRANS64 P1, [R0+URZ+0x80], R5 ;  /* 0x00008005000095a7 */ /* 0x000ea400080210ff */
[----:B--2---:R-:W-:Y:S05]  /*9ab0*/  @!P1 BRA `(.L_x_59) ;  /* 0xfffffffc00f09947 */ /* 0x004fea000383ffff */
[----:B------:R-:W-:Y:S05]  /*9ac0*/  BRA `(.L_x_150) ;  /* 0xffffff9800b47947 */ /* 0x000fea000383ffff */
.L_x_60:
[----:B------:R-:W-:-:S07]  /*9ad0*/  MOV R3, UR45 ;  /* 0x0000002d00037c02 */ /* 0x000fce0008000f00 */
.L_x_151:
[----:B-1----:R1:W2:Y:S02]  /*9ae0*/  SYNCS.PHASECHK.TRANS64.TRYWAIT P0, [R3+URZ+0xc0], R0 ;  /* 0x0000c000030075a7 */ /* 0x0022a400080011ff */
[----:B--2---:R-:W-:Y:S05]  /*9af0*/  @!P0 NANOSLEEP.SYNCS 0x989680 ;  /* 0x009896800000895d */ /* 0x004fea0003900000 */
[----:B------:R-:W2:Y:S02]  /*9b00*/  @!P0 SYNCS.PHASECHK.TRANS64 P0, [R3+URZ+0xc0], R0 ;  /* 0x0000c000030085a7 */ /* 0x000ea400080010ff */
[----:B--2---:R-:W-:Y:S05]  /*9b10*/  @!P0 BRA `(.L_x_151) ;  /* 0xfffffffc00f08947 */ /* 0x004fea000383ffff */
[----:B------:R-:W-:Y:S05]  /*9b20*/  BRA `(.L_x_152) ;  /* 0xffffff9800ec7947 */ /* 0x000fea000383ffff */
.L_x_63:
[----:B------:R-:W-:Y:S07]  /*9b30*/  MOV R0, UR7 ;  /* 0x0000000700007c02 */ /* 0x000fee0008000f00 */
.L_x_153:
[----:B-1----:R1:W2:Y:S02]  /*9b40*/  SYNCS.PHASECHK.TRANS64.TRYWAIT P0, [R0+URZ], R3 ;  /* 0x00000003000075a7 */ /* 0x0022a400080011ff */
[----:B--2---:R-:W-:Y:S05]  /*9b50*/  @!P0 NANOSLEEP.SYNCS 0x989680 ;  /* 0x009896800000895d */ /* 0x004fea0003900000 */
[----:B------:R-:W2:Y:S02]  /*9b60*/  @!P0 SYNCS.PHASECHK.TRANS64 P0, [R0+URZ], R3 ;  /* 0x00000003000085a7 */ /* 0x000ea400080010ff */
[----:B--2---:R-:W-:Y:S05]  /*9b70*/  @!P0 BRA `(.L_x_153) ;  /* 0xfffffffc00f08947 */ /* 0x004fea000383ffff */
[----:B------:R-:W-:Y:S05]  /*9b80*/  BRA `(.L_x_62) ;  /* 0xffffff9c00087947 */ /* 0x000fea000383ffff */
.L_x_66:
[----:B------:R-:W-:-:S07]  /*9b90*/  MOV R0, UR4 ;  /* 0x0000000400007c02 */ /* 0x000fce0008000f00 */
.L_x_154:
[----:B--2---:R2:W4:Y:S02]  /*9ba0*/  SYNCS.PHASECHK.TRANS64.TRYWAIT P0, [R0+URZ], R3 ;  /* 0x00000003000075a7 */ /* 0x00452400080011ff */
[----:B----4-:R-:W-:Y:S05]  /*9bb0*/  @!P0 NANOSLEEP.SYNCS 0x989680 ;  /* 0x009896800000895d */ /* 0x010fea0003900000 */
[----:B------:R-:W4:Y:S02]  /*9bc0*/  @!P0 SYNCS.PHASECHK.TRANS64 P0, [R0+URZ], R3 ;  /* 0x00000003000085a7 */ /* 0x000f2400080010ff */
[----:B----4-:R-:W-:Y:S05]  /*9bd0*/  @!P0 BRA `(.L_x_154) ;  /* 0xfffffffc00f08947 */ /* 0x010fea000383ffff */
[----:B------:R-:W-:Y:S05]  /*9be0*/  BRA `(.L_x_155) ;  /* 0xffffffa000347947 */ /* 0x000fea000383ffff */
.L_x_67:
[----:B------:R-:W-:-:S07]  /*9bf0*/  MOV R0, UR5 ;  /* 0x0000000500007c02 */ /* 0x000fce0008000f00 */
.L_x_156:
[----:B-1----:R1:W2:Y:S02]  /*9c00*/  SYNCS.PHASECHK.TRANS64.TRYWAIT P0, [R0+URZ], R3 ;  /* 0x00000003000075a7 */ /* 0x0022a400080011ff */
[----:B--2---:R-:W-:Y:S05]  /*9c10*/  @!P0 NANOSLEEP.SYNCS 0x989680 ;  /* 0x009896800000895d */ /* 0x004fea0003900000 */
[----:B------:R-:W2:Y:S02]  /*9c20*/  @!P0 SYNCS.PHASECHK.TRANS64 P0, [R0+URZ], R3 ;  /* 0x00000003000085a7 */ /* 0x000ea400080010ff */
[----:B--2---:R-:W-:Y:S05]  /*9c30*/  @!P0 BRA `(.L_x_156) ;  /* 0xfffffffc00f08947 */ /* 0x004fea000383ffff */
[----:B------:R-:W-:Y:S05]  /*9c40*/  BRA `(.L_x_157) ;  /* 0xffffffa000407947 */ /* 0x000fea000383ffff */
.L_x_68:
[----:B------:R-:W-:-:S07]  /*9c50*/  MOV R0, UR5 ;  /* 0x0000000500007c02 */ /* 0x000fce0008000f00 */
.L_x_158:
[----:B-1----:R1:W2:Y:S02]  /*9c60*/  SYNCS.PHASECHK.TRANS64.TRYWAIT P0, [R0+URZ], R3 ;  /* 0x00000003000075a7 */ /* 0x0022a400080011ff */
[----:B--2---:R-:W-:Y:S05]  /*9c70*/  @!P0 NANOSLEEP.SYNCS 0x989680 ;  /* 0x009896800000895d */ /* 0x004fea0003900000 */
[----:B------:R-:W2:Y:S02]  /*9c80*/  @!P0 SYNCS.PHASECHK.TRANS64 P0, [R0+URZ], R3 ;  /* 0x00000003000085a7 */ /* 0x000ea400080010ff */
[----:B--2---:R-:W-:Y:S05]  /*9c90*/  @!P0 BRA `(.L_x_158) ;  /* 0xfffffffc00f08947 */ /* 0x004fea000383ffff */
[----:B------:R-:W-:Y:S05]  /*9ca0*/  BRA `(.L_x_159) ;  /* 0xffffffa0004c7947 */ /* 0x000fea000383ffff */
.L_x_69:
[----:B------:R-:W-:-:S07]  /*9cb0*/  MOV R0, UR4 ;  /* 0x0000000400007c02 */ /* 0x000fce0008000f00 */
.L_x_160:
[----:B-1----:R1:W2:Y:S02]  /*9cc0*/  SYNCS.PHASECHK.TRANS64.TRYWAIT P0, [R0+URZ], R3 ;  /* 0x00000003000075a7 */ /* 0x0022a400080011ff */
[----:B--2---:R-:W-:Y:S05]  /*9cd0*/  @!P0 NANOSLEEP.SYNCS 0x989680 ;  /* 0x009896800000895d */ /* 0x004fea0003900000 */
[----:B------:R-:W2:Y:S02]  /*9ce0*/  @!P0 SYNCS.PHASECHK.TRANS64 P0, [R0+URZ], R3 ;  /* 0x00000003000085a7 */ /* 0x000ea400080010ff */
[----:B--2---:R-:W-:Y:S05]  /*9cf0*/  @!P0 BRA `(.L_x_160) ;  /* 0xfffffffc00f08947 */ /* 0x004fea000383ffff */
[----:B------:R-:W-:Y:S05]  /*9d00*/  BRA `(.L_x_161) ;  /* 0xffffffa000587947 */ /* 0x000fea000383ffff */
.L_x_74:
[----:B--2---:R2:W3:Y:S02]  /*9d10*/  SYNCS.PHASECHK.TRANS64.TRYWAIT P0, [R12+URZ+0x80], R9 ;  /* 0x000080090c0075a7 */ /* 0x0044e400080011ff */
[----:B---3--:R-:W-:Y:S05]  /*9d20*/  @!P0 NANOSLEEP.SYNCS 0x989680 ;  /* 0x009896800000895d */ /* 0x008fea0003900000 */
[----:B------:R-:W3:Y:S02]  /*9d30*/  @!P0 SYNCS.PHASECHK.TRANS64 P0, [R12+URZ+0x80], R9 ;  /* 0x000080090c0085a7 */ /* 0x000ee400080010ff */
[----:B---3--:R-:W-:Y:S05]  /*9d40*/  @!P0 BRA `(.L_x_74) ;  /* 0xfffffffc00f08947 */ /* 0x008fea000383ffff */
[----:B------:R-:W-:Y:S05]  /*9d50*/  BRA `(.L_x_162) ;  /* 0xffffffa400787947 */ /* 0x000fea000383ffff */
.L_x_77:
[----:B------:R-:W-:Y:S07]  /*9d60*/  MOV R0, UR21 ;  /* 0x0000001500007c02 */ /* 0x000fee0008000f00 */
.L_x_163:
[----:B--2---:R2:W3:Y:S02]  /*9d70*/  SYNCS.PHASECHK.TRANS64.TRYWAIT P2, [R0+URZ+0x78], R11 ;  /* 0x0000780b000075a7 */ /* 0x0044e400080411ff */
[----:B---3--:R-:W-:Y:S05]  /*9d80*/  @!P2 NANOSLEEP.SYNCS 0x989680 ;  /* 0x009896800000a95d */ /* 0x008fea0003900000 */
[----:B------:R-:W3:Y:S02]  /*9d90*/  @!P2 SYNCS.PHASECHK.TRANS64 P2, [R0+URZ+0x78], R11 ;  /* 0x0000780b0000a5a7 */ /* 0x000ee400080410ff */
[----:B---3--:R-:W-:Y:S05]  /*9da0*/  @!P2 BRA `(.L_x_163) ;  /* 0xfffffffc00f0a947 */ /* 0x008fea000383ffff */
[----:B------:R-:W-:Y:S05]  /*9db0*/  BRA `(.L_x_76) ;  /* 0xffffffa800e07947 */ /* 0x000fea000383ffff */
.L_x_80:
[----:B--2---:R-:W-:Y:S07]  /*9dc0*/  MOV R0, UR21 ;  /* 0x0000001500007c02 */ /* 0x004fee0008000f00 */
.L_x_164:
[----:B--2---:R2:W3:Y:S02]  /*9dd0*/  SYNCS.PHASECHK.TRANS64.TRYWAIT P0, [R0+URZ+0x50], R9 ;  /* 0x00005009000075a7 */ /* 0x0044e400080011ff */
[----:B---3--:R-:W-:Y:S05]  /*9de0*/  @!P0 NANOSLEEP.SYNCS 0x989680 ;  /* 0x009896800000895d */ /* 0x008fea0003900000 */
[----:B------:R-:W3:Y:S02]  /*9df0*/  @!P0 SYNCS.PHASECHK.TRANS64 P0, [R0+URZ+0x50], R9 ;  /* 0x00005009000085a7 */ /* 0x000ee400080010ff */
[----:B---3--:R-:W-:Y:S05]  /*9e00*/  @!P0 BRA `(.L_x_164) ;  /* 0xfffffffc00f08947 */ /* 0x008fea000383ffff */
[----:B------:R-:W-:Y:S05]  /*9e10*/  BRA `(.L_x_165) ;  /* 0xffffffac003c7947 */ /* 0x000fea000383ffff */
.L_x_81:
[----:B------:R-:W-:Y:S07]  /*9e20*/  MOV R0, UR21 ;  /* 0x0000001500007c02 */ /* 0x000fee0008000f00 */
.L_x_166:
[----:B--2---:R2:W3:Y:S02]  /*9e30*/  SYNCS.PHASECHK.TRANS64.TRYWAIT P0, [R0+URZ+0x58], R9 ;  /* 0x00005809000075a7 */ /* 0x0044e400080011ff */
[----:B---3--:R-:W-:Y:S05]  /*9e40*/  @!P0 NANOSLEEP.SYNCS 0x989680 ;  /* 0x009896800000895d */ /* 0x008fea0003900000 */
[----:B------:R-:W3:Y:S02]  /*9e50*/  @!P0 SYNCS.PHASECHK.TRANS64 P0, [R0+URZ+0x58], R9 ;  /* 0x00005809000085a7 */ /* 0x000ee400080010ff */
[----:B---3--:R-:W-:Y:S05]  /*9e60*/  @!P0 BRA `(.L_x_166) ;  /* 0xfffffffc00f08947 */ /* 0x008fea000383ffff */
[----:B------:R-:W-:Y:S05]  /*9e70*/  BRA `(.L_x_167) ;  /* 0xffffffac00787947 */ /* 0x000fea000383ffff */
.L_x_82:
[----:B------:R-:W-:Y:S07]  /*9e80*/  MOV R0, UR21 ;  /* 0x0000001500007c02 */ /* 0x000fee0008000f00 */
.L_x_168:
[----:B--2---:R2:W3:Y:S02]  /*9e90*/  SYNCS.PHASECHK.TRANS64.TRYWAIT P0, [R0+URZ+0x60], R9 ;  /* 0x00006009000075a7 */ /* 0x0044e400080011ff */
[----:B---3--:R-:W-:Y:S05]  /*9ea0*/  @!P0 NANOSLEEP.SYNCS 0x989680 ;  /* 0x009896800000895d */ /* 0x008fea0003900000 */
[----:B------:R-:W3:Y:S02]  /*9eb0*/  @!P0 SYNCS.PHASECHK.TRANS64 P0, [R0+URZ+0x60], R9 ;  /* 0x00006009000085a7 */ /* 0x000ee400080010ff */
[----:B---3--:R-:W-:Y:S05]  /*9ec0*/  @!P0 BRA `(.L_x_168) ;  /* 0xfffffffc00f08947 */ /* 0x008fea000383ffff */
[----:B------:R-:W-:Y:S05]  /*9ed0*/  BRA `(.L_x_169) ;  /* 0xffffffac00c07947 */ /* 0x000fea000383ffff */
.L_x_83:
[----:B------:R-:W-:Y:S07]  /*9ee0*/  MOV R0, UR21 ;  /* 0x0000001500007c02 */ /* 0x000fee0008000f00 */
.L_x_170:
[----:B--2---:R2:W3:Y:S02]  /*9ef0*/  SYNCS.PHASECHK.TRANS64.TRYWAIT P0, [R0+URZ+0x68], R9 ;  /* 0x00006809000075a7 */ /* 0x0044e400080011ff */
[----:B---3--:R-:W-:Y:S05]  /*9f00*/  @!P0 NANOSLEEP.SYNCS 0x989680 ;  /* 0x009896800000895d */ /* 0x008fea0003900000 */
[----:B------:R-:W3:Y:S02]  /*9f10*/  @!P0 SYNCS.PHASECHK.TRANS64 P0, [R0+URZ+0x68], R9 ;  /* 0x00006809000085a7 */ /* 0x000ee400080010ff */
[----:B---3--:R-:W-:Y:S05]  /*9f20*/  @!P0 BRA `(.L_x_170) ;  /* 0xfffffffc00f08947 */ /* 0x008fea000383ffff */
[----:B------:R-:W-:Y:S05]  /*9f30*/  BRA `(.L_x_171) ;  /* 0xffffffb000047947 */ /* 0x000fea000383ffff */
.L_x_85:
[----:B------:R-:W-:-:S07]  /*9f40*/  MOV R0, UR21 ;  /* 0x0000001500007c02 */ /* 0x000fce0008000f00 */
.L_x_172:
[----:B---3--:R3:W4:Y:S02]  /*9f50*/  SYNCS.PHASECHK.TRANS64.TRYWAIT P0, [R0+URZ+0x50], R3 ;  /* 0x00005003000075a7 */ /* 0x00872400080011ff */
[----:B----4-:R-:W-:Y:S05]  /*9f60*/  @!P0 NANOSLEEP.SYNCS 0x989680 ;  /* 0x009896800000895d */ /* 0x010fea0003900000 */
[----:B------:R-:W4:Y:S02]  /*9f70*/  @!P0 SYNCS.PHASECHK.TRANS64 P0, [R0+URZ+0x50], R3 ;  /* 0x00005003000085a7 */ /* 0x000f2400080010ff */
[----:B----4-:R-:W-:Y:S05]  /*9f80*/  @!P0 BRA `(.L_x_172) ;  /* 0xfffffffc00f08947 */ /* 0x010fea000383ffff */
[----:B------:R-:W-:Y:S05]  /*9f90*/  BRA `(.L_x_173) ;  /* 0xffffffb000787947 */ /* 0x000fea000383ffff */
.L_x_86:
[----:B---3--:R-:W-:-:S07]  /*9fa0*/  MOV R0, UR21 ;  /* 0x0000001500007c02 */ /* 0x008fce0008000f00 */
.L_x_174:
[----:B---3--:R3:W4:Y:S02]  /*9fb0*/  SYNCS.PHASECHK.TRANS64.TRYWAIT P0, [R0+URZ+0x58], R3 ;  /* 0x00005803000075a7 */ /* 0x00872400080011ff */
[----:B----4-:R-:W-:Y:S05]  /*9fc0*/  @!P0 NANOSLEEP.SYNCS 0x989680 ;  /* 0x009896800000895d */ /* 0x010fea0003900000 */
[----:B------:R-:W4:Y:S02]  /*9fd0*/  @!P0 SYNCS.PHASECHK.TRANS64 P0, [R0+URZ+0x58], R3 ;  /* 0x00005803000085a7 */ /* 0x000f2400080010ff */
[----:B----4-:R-:W-:Y:S05]  /*9fe0*/  @!P0 BRA `(.L_x_174) ;  /* 0xfffffffc00f08947 */ /* 0x010fea000383ffff */
[----:B------:R-:W-:Y:S05]  /*9ff0*/  BRA `(.L_x_175) ;  /* 0xffffffb000687947 */ /* 0x000fea000383ffff */
.L_x_87:
[----:B---3--:R-:W-:-:S07]  /*a000*/  MOV R0, UR21 ;  /* 0x0000001500007c02 */ /* 0x008fce0008000f00 */
.L_x_176:
[----:B---3--:R3:W4:Y:S02]  /*a010*/  SYNCS.PHASECHK.TRANS64.TRYWAIT P0, [R0+URZ+0x60], R3 ;  /* 0x00006003000075a7 */ /* 0x00872400080011ff */
[----:B----4-:R-:W-:Y:S05]  /*a020*/  @!P0 NANOSLEEP.SYNCS 0x989680 ;  /* 0x009896800000895d */ /* 0x010fea0003900000 */
[----:B------:R-:W4:Y:S02]  /*a030*/  @!P0 SYNCS.PHASECHK.TRANS64 P0, [R0+URZ+0x60], R3 ;  /* 0x00006003000085a7 */ /* 0x000f2400080010ff */
[----:B----4-:R-:W-:Y:S05]  /*a040*/  @!P0 BRA `(.L_x_176) ;  /* 0xfffffffc00f08947 */ /* 0x010fea000383ffff */
[----:B------:R-:W-:Y:S05]  /*a050*/  BRA `(.L_x_177) ;  /* 0xffffffb000587947 */ /* 0x000fea000383ffff */
.L_x_89:
[----:B-1----:R1:W2:Y:S02]  /*a060*/  SYNCS.PHASECHK.TRANS64.TRYWAIT P0, [R3+URZ+0x80], R0 ;  /* 0x00008000030075a7 */ /* 0x0022a400080011ff */
[----:B--2---:R-:W-:Y:S05]  /*a070*/  @!P0 NANOSLEEP.SYNCS 0x989680 ;  /* 0x009896800000895d */ /* 0x004fea0003900000 */
[----:B------:R-:W2:Y:S02]  /*a080*/  @!P0 SYNCS.PHASECHK.TRANS64 P0, [R3+URZ+0x80], R0 ;  /* 0x00008000030085a7 */ /* 0x000ea400080010ff */
[----:B--2---:R-:W-:Y:S05]  /*a090*/  @!P0 BRA `(.L_x_89) ;  /* 0xfffffffc00f08947 */ /* 0x004fea000383ffff */
[----:B------:R-:W-:Y:S05]  /*a0a0*/  BRA `(.L_x_178) ;  /* 0xffffffb400187947 */ /* 0x000fea000383ffff */
.L_x_100:
[----:B-1----:R-:W-:Y:S04]  /*a0b0*/  MOV R2, UR44 ;  /* 0x0000002c00027c02 */ /* 0x002fe80008000f00 */
[----:B------:R1:W2:Y:S03]  /*a0c0*/  SYNCS.PHASECHK.TRANS64.TRYWAIT P1, [R2+URZ+0x30], R3 ;  /* 0x00003003020075a7 */ /* 0x0002a600080211ff */
[----:B--2---:R-:W-:Y:S05]  /*a0d0*/  @!P1 NANOSLEEP.SYNCS 0x989680 ;  /* 0x009896800000995d */ /* 0x004fea0003900000 */
[----:B------:R-:W2:Y:S02]  /*a0e0*/  @!P1 SYNCS.PHASECHK.TRANS64 P1, [R2+URZ+0x30], R3 ;  /* 0x00003003020095a7 */ /* 0x000ea400080210ff */
[----:B--2---:R-:W-:Y:S05]  /*a0f0*/  @!P1 BRA `(.L_x_100) ;  /* 0xfffffffc00ec9947 */ /* 0x004fea000383ffff */
[----:B------:R-:W-:Y:S05]  /*a100*/  BRA `(.L_x_99) ;  /* 0xffffffc000887947 */ /* 0x000fea000383ffff */
.L_x_102:
[----:B-1----:R1:W4:Y:S02]  /*a110*/  SYNCS.PHASECHK.TRANS64.TRYWAIT P0, [R99+URZ+0xa0], R0 ;  /* 0x0000a000630075a7 */ /* 0x00232400080011ff */
[----:B----4-:R-:W-:Y:S05]  /*a120*/  @!P0 NANOSLEEP.SYNCS 0x989680 ;  /* 0x009896800000895d */ /* 0x010fea0003900000 */
[----:B------:R-:W4:Y:S02]  /*a130*/  @!P0 SYNCS.PHASECHK.TRANS64 P0, [R99+URZ+0xa0], R0 ;  /* 0x0000a000630085a7 */ /* 0x000f2400080010ff */
[----:B----4-:R-:W-:Y:S05]  /*a140*/  @!P0 BRA `(.L_x_102) ;  /* 0xfffffffc00f08947 */ /* 0x010fea000383ffff */
[----:B------:R-:W-:Y:S05]  /*a150*/  BRA `(.L_x_101) ;  /* 0xffffffc000b07947 */ /* 0x000fea000383ffff */
.L_x_111:
[----:B---3--:R3:W4:Y:S02]  /*a160*/  SYNCS.PHASECHK.TRANS64.TRYWAIT P0, [R3+URZ+0x30], R0 ;  /* 0x00003000030075a7 */ /* 0x00872400080011ff */
[----:B----4-:R-:W-:Y:S05]  /*a170*/  @!P0 NANOSLEEP.SYNCS 0x989680 ;  /* 0x009896800000895d */ /* 0x010fea0003900000 */
[----:B------:R-:W4:Y:S02]  /*a180*/  @!P0 SYNCS.PHASECHK.TRANS64 P0, [R3+URZ+0x30], R0 ;  /* 0x00003000030085a7 */ /* 0x000f2400080010ff */
[----:B----4-:R-:W-:Y:S05]  /*a190*/  @!P0 BRA `(.L_x_111) ;  /* 0xfffffffc00f08947 */ /* 0x010fea000383ffff */
[----:B------:R-:W-:Y:S05]  /*a1a0*/  BRA `(.L_x_110) ;  /* 0xffffffcc008c7947 */ /* 0x000fea000383ffff */
.L_x_119:
[----:B---3--:R3:W4:Y:S02]  /*a1b0*/  SYNCS.PHASECHK.TRANS64.TRYWAIT P0, [R62+URZ+0x30], R5 ;  /* 0x000030053e0075a7 */ /* 0x00872400080011ff */
[----:B----4-:R-:W-:Y:S05]  /*a1c0*/  @!P0 NANOSLEEP.SYNCS 0x989680 ;  /* 0x009896800000895d */ /* 0x010fea0003900000 */
[----:B------:R-:W4:Y:S02]  /*a1d0*/  @!P0 SYNCS.PHASECHK.TRANS64 P0, [R62+URZ+0x30], R5 ;  /* 0x000030053e0085a7 */ /* 0x000f2400080010ff */
[----:B----4-:R-:W-:Y:S05]  /*a1e0*/  @!P0 BRA `(.L_x_119) ;  /* 0xfffffffc00f08947 */ /* 0x010fea000383ffff */
[----:B------:R-:W-:Y:S05]  /*a1f0*/  BRA `(.L_x_118) ;  /* 0xffffffd800907947 */ /* 0x000fea000383ffff */
.L_x_127:
[----:B---3--:R3:W4:Y:S02]  /*a200*/  SYNCS.PHASECHK.TRANS64.TRYWAIT P0, [R62+URZ+0x30], R5 ;  /* 0x000030053e0075a7 */ /* 0x00872400080011ff */
[----:B----4-:R-:W-:Y:S05]  /*a210*/  @!P0 NANOSLEEP.SYNCS 0x989680 ;  /* 0x009896800000895d */ /* 0x010fea0003900000 */
[----:B------:R-:W4:Y:S02]  /*a220*/  @!P0 SYNCS.PHASECHK.TRANS64 P0, [R62+URZ+0x30], R5 ;  /* 0x000030053e0085a7 */ /* 0x000f2400080010ff */
[----:B----4-:R-:W-:Y:S05]  /*a230*/  @!P0 BRA `(.L_x_127) ;  /* 0xfffffffc00f08947 */ /* 0x010fea000383ffff */
[----:B------:R-:W-:Y:S05]  /*a240*/  BRA `(.L_x_126) ;  /* 0xffffffe400947947 */ /* 0x000fea000383ffff */
        .weak           $__internal_0_$__cuda_sm10x_tcgen05_guardrail_trap_col_being_dealloced_not_returned_by_alloc
        .type           $__internal_0_$__cuda_sm10x_tcgen05_guardrail_trap_col_being_dealloced_not_returned_by_alloc,@function
        .size           $__internal_0_$__cuda_sm10x_tcgen05_guardrail_trap_col_being_dealloced_not_returned_by_alloc,($__internal_1_$__cuda_sm10x_tcgen05_guardrail_trap_phase_invalid_during_alloc - $__internal_0_$__cuda_sm10x_tcgen05_guardrail_trap_col_being_dealloced_not_returned_by_alloc)
$__internal_0_$__cuda_sm10x_tcgen05_guardrail_trap_col_being_dealloced_not_returned_by_alloc:
[----:B------:R-:W-:Y:S05]  /*a250*/  BPT.TRAP 0x1 ;  /* 0x000000040000795c */ /* 0x000fea0000300000 */
[----:B------:R-:W-:-:S04]  /*a260*/  HFMA2 R3, -RZ, RZ, 0, 0 ;  /* 0x00000000ff037431 */ /* 0x000fc800000001ff */
[----:B------:R-:W-:Y:S05]  /*a270*/  RET.REL.NODEC R2 `(_ZN7cutlass13device_kernelINS_4gemm6kernel13GemmUniversalIN4cute5tupleIJiiiiEEENS1_10collective13CollectiveMmaINS1_35MainloopSm100TmaUmmaWarpSpecializedILi3ELi2ELi4ENS5_IJNS4_1CILi1EEENSA_ILi4EEESB_EEEEENS5_IJNSA_ILi128EEESF_SF_EEENS_10bfloat16_tENS5_IJlSB_lEEESH_SI_NS4_8TiledMMAINS4_8MMA_AtomIJNS4_20SM100_MMA_F16BF16_SSISH_SH_fLi128ELi128ELNS4_4UMMA5MajorE0ELSN_0ELNSM_7ScaleInE0ELSO_0EEEEEENS4_6LayoutINS5_IJSB_SB_SB_EEENS5_IJNSA_ILi0EEEST_ST_EEEEENS5_IJNS4_10UnderscoreESW_SW_EEEEENS4_23SM90_TMA_LOAD_MULTICASTENS4_14ComposedLayoutINS4_7SwizzleILi3ELi4ELi3EEENS4_18smem_ptr_flag_bitsILi16EEENSR_INS5_IJNSA_ILi8EEENSA_ILi64EEEEEENS5_IJS16_SB_EEEEEEEvNS4_8identityENS4_13SM90_TMA_LOADES1A_vS1B_EENS_8epilogue10collective18CollectiveEpilogueINS1E_23Sm100TmaWarpSpecializedILi4ELi2ELi32ELb1ELb0EEEJSG_NS5_IJNSR_ISF_SB_EENSR_INSA_ILi32EEESB_EEEEESH_SI_SH_SI_NS1E_6fusion15FusionCallbacksIS1I_NS1N_17LinearCombinationISH_fSH_fLNS_15FloatRoundStyleE2EEESG_S1M_JEEENS4_5SM1004TMEM4LOAD26SM100_TMEM_LOAD_32dp32b32xES1C_NS10_INS11_ILi2ELi4ELi3EEES14_NSR_INS5_IJS15_S1K_EEENS5_IJS1K_SB_EEEEEEENS4_39AutoVectorizingCopyWithAssumedAlignmentILi128EEENS4_14SM90_TMA_STOREES21_S23_S23_EEEvvEEEEvNT_6ParamsE) ;  /* 0xffffff5c02607950 */ /* 0x000fea0003c3ffff */
        .weak           $__internal_1_$__cuda_sm10x_tcgen05_guardrail_trap_phase_invalid_during_alloc
        .type           $__internal_1_$__cuda_sm10x_tcgen05_guardrail_trap_phase_invalid_during_alloc,@function
        .size           $__internal_1_$__cuda_sm10x_tcgen05_guardrail_trap_phase_invalid_during_alloc,($__internal_2_$__cuda_sm10x_tcgen05_guardrail_trap_unallocated_columns_being_dealloced - $__internal_1_$__cuda_sm10x_tcgen05_guardrail_trap_phase_invalid_during_alloc)
$__internal_1_$__cuda_sm10x_tcgen05_guardrail_trap_phase_invalid_during_alloc:
[----:B------:R-:W-:Y:S05]  /*a280*/  BPT.TRAP 0x1 ;  /* 0x000000040000795c */ /* 0x000fea0000300000 */
[----:B------:R-:W-:-:S04]  /*a290*/  MOV R5, 0x0 ;  /* 0x0000000000057802 */ /* 0x000fc80000000f00 */
[----:B------:R-:W-:Y:S05]  /*a2a0*/  RET.REL.NODEC R4 `(_ZN7cutlass13device_kernelINS_4gemm6kernel13GemmUniversalIN4cute5tupleIJiiiiEEENS1_10collective13CollectiveMmaINS1_35MainloopSm100TmaUmmaWarpSpecializedILi3ELi2ELi4ENS5_IJNS4_1CILi1EEENSA_ILi4EEESB_EEEEENS5_IJNSA_ILi128EEESF_SF_EEENS_10bfloat16_tENS5_IJlSB_lEEESH_SI_NS4_8TiledMMAINS4_8MMA_AtomIJNS4_20SM100_MMA_F16BF16_SSISH_SH_fLi128ELi128ELNS4_4UMMA5MajorE0ELSN_0ELNSM_7ScaleInE0ELSO_0EEEEEENS4_6LayoutINS5_IJSB_SB_SB_EEENS5_IJNSA_ILi0EEEST_ST_EEEEENS5_IJNS4_10UnderscoreESW_SW_EEEEENS4_23SM90_TMA_LOAD_MULTICASTENS4_14ComposedLayoutINS4_7SwizzleILi3ELi4ELi3EEENS4_18smem_ptr_flag_bitsILi16EEENSR_INS5_IJNSA_ILi8EEENSA_ILi64EEEEEENS5_IJS16_SB_EEEEEEEvNS4_8identityENS4_13SM90_TMA_LOADES1A_vS1B_EENS_8epilogue10collective18CollectiveEpilogueINS1E_23Sm100TmaWarpSpecializedILi4ELi2ELi32ELb1ELb0EEEJSG_NS5_IJNSR_ISF_SB_EENSR_INSA_ILi32EEESB_EEEEESH_SI_SH_SI_NS1E_6fusion15FusionCallbacksIS1I_NS1N_17LinearCombinationISH_fSH_fLNS_15FloatRoundStyleE2EEESG_S1M_JEEENS4_5SM1004TMEM4LOAD26SM100_TMEM_LOAD_32dp32b32xES1C_NS10_INS11_ILi2ELi4ELi3EEES14_NSR_INS5_IJS15_S1K_EEENS5_IJS1K_SB_EEEEEEENS4_39AutoVectorizingCopyWithAssumedAlignmentILi128EEENS4_14SM90_TMA_STOREES21_S23_S23_EEEvvEEEEvNT_6ParamsE) ;  /* 0xffffff5c04547950 */ /* 0x000fea0003c3ffff */
        .weak           $__internal_2_$__cuda_sm10x_tcgen05_guardrail_trap_unallocated_columns_being_dealloced
        .type           $__internal_2_$__cuda_sm10x_tcgen05_guardrail_trap_unallocated_columns_being_dealloced,@function
        .size           $__internal_2_$__cuda_sm10x_tcgen05_guardrail_trap_unallocated_columns_being_dealloced,(.L_x_180 - $__internal_2_$__cuda_sm10x_tcgen05_guardrail_trap_unallocated_columns_being_dealloced)
$__internal_2_$__cuda_sm10x_tcgen05_guardrail_trap_unallocated_columns_being_dealloced:
[----:B------:R-:W-:Y:S05]  /*a2b0*/  BPT.TRAP 0x1 ;  /* 0x000000040000795c */ /* 0x000fea0000300000 */
[----:B------:R-:W-:-:S04]  /*a2c0*/  HFMA2 R3, -RZ, RZ, 0, 0 ;  /* 0x00000000ff037431 */ /* 0x000fc800000001ff */
[----:B------:R-:W-:Y:S05]  /*a2d0*/  RET.REL.NODEC R2 `(_ZN7cutlass13device_kernelINS_4gemm6kernel13GemmUniversalIN4cute5tupleIJiiiiEEENS1_10collective13CollectiveMmaINS1_35MainloopSm100TmaUmmaWarpSpecializedILi3ELi2ELi4ENS5_IJNS4_1CILi1EEENSA_ILi4EEESB_EEEEENS5_IJNSA_ILi128EEESF_SF_EEENS_10bfloat16_tENS5_IJlSB_lEEESH_SI_NS4_8TiledMMAINS4_8MMA_AtomIJNS4_20SM100_MMA_F16BF16_SSISH_SH_fLi128ELi128ELNS4_4UMMA5MajorE0ELSN_0ELNSM_7ScaleInE0ELSO_0EEEEEENS4_6LayoutINS5_IJSB_SB_SB_EEENS5_IJNSA_ILi0EEEST_ST_EEEEENS5_IJNS4_10UnderscoreESW_SW_EEEEENS4_23SM90_TMA_LOAD_MULTICASTENS4_14ComposedLayoutINS4_7SwizzleILi3ELi4ELi3EEENS4_18smem_ptr_flag_bitsILi16EEENSR_INS5_IJNSA_ILi8EEENSA_ILi64EEEEEENS5_IJS16_SB_EEEEEEEvNS4_8identityENS4_13SM90_TMA_LOADES1A_vS1B_EENS_8epilogue10collective18CollectiveEpilogueINS1E_23Sm100TmaWarpSpecializedILi4ELi2ELi32ELb1ELb0EEEJSG_NS5_IJNSR_ISF_SB_EENSR_INSA_ILi32EEESB_EEEEESH_SI_SH_SI_NS1E_6fusion15FusionCallbacksIS1I_NS1N_17LinearCombinationISH_fSH_fLNS_15FloatRoundStyleE2EEESG_S1M_JEEENS4_5SM1004TMEM4LOAD26SM100_TMEM_LOAD_32dp32b32xES1C_NS10_INS11_ILi2ELi4ELi3EEES14_NSR_INS5_IJS15_S1K_EEENS5_IJS1K_SB_EEEEEEENS4_39AutoVectorizingCopyWithAssumedAlignmentILi128EEENS4_14SM90_TMA_STOREES21_S23_S23_EEEvvEEEEvNT_6ParamsE) ;  /* 0xffffff5c02487950 */ /* 0x000fea0003c3ffff */
.L_x_179:
[----:B------:R-:W-:-:S00]  /*a2e0*/  BRA `(.L_x_179) ;  /* 0xfffffffc00fc7947 */ /* 0x000fc0000383ffff */
[----:B------:R-:W-:-:S00]  /*a2f0*/  NOP ;  /* 0x0000000000007918 */ /* 0x000fc00000000000 */
        /* <DEDUP_REMOVED lines=8> */
.L_x_180:


//--------------------- .nv.global.init           --------------------------
	.section	.nv.global.init,"aw",@progbits
.nv.global.init:
	.type		$str$27,@object
	.size		$str$27,($str$28 - $str$27)
$str$27:
        /*0000*/ 	.byte	0x28, 0x61, 0x64, 0x64, 0x72, 0x65, 0x73, 0x73, 0x20, 0x26, 0x20, 0x6d, 0x61, 0x73, 0x6b, 0x29
        /*0010*/ 	.byte	0x20, 0x3d, 0x3d, 0x20, 0x30, 0x00
	.type		$str$28,@object
	.size		$str$28,($str$26 - $str$28)
$str$28:
        /*0016*/ 	.byte	0x2f, 0x74, 0x6d, 0x70, 0x2f, 0x63, 0x75, 0x74, 0x6c, 0x61, 0x73, 0x73, 0x5f, 0x73, 0x77, 0x65
        /*0026*/ 	.byte	0x65, 0x70, 0x5f, 0x73, 0x72, 0x63, 0x2f, 0x69, 0x6e, 0x63, 0x6c, 0x75, 0x64, 0x65, 0x2f, 0x63
        /*0036*/ 	.byte	0x75, 0x74, 0x65, 0x2f, 0x70, 0x6f, 0x69, 0x6e, 0x74, 0x65, 0x72, 0x5f, 0x66, 0x6c, 0x61, 0x67
        /*0046*/ 	.byte	0x67, 0x65, 0x64, 0x2e, 0x68, 0x70, 0x70, 0x00
	.type		$str$26,@object
	.size		$str$26,($str$25 - $str$26)
$str$26:
        /*004e*/ 	.byte	0x2f, 0x74, 0x6d, 0x70, 0x2f, 0x63, 0x75, 0x74, 0x6c, 0x61, 0x73, 0x73, 0x5f, 0x73, 0x77, 0x65
        /*005e*/ 	.byte	0x65, 0x70, 0x5f, 0x73, 0x72, 0x63, 0x2f, 0x69, 0x6e, 0x63, 0x6c, 0x75, 0x64, 0x65, 0x2f, 0x63
        /*006e*/ 	.byte	0x75, 0x74, 0x65, 0x2f, 0x61, 0x74, 0x6f, 0x6d, 0x2f, 0x63, 0x6f, 0x70, 0x79, 0x5f, 0x74, 0x72
        /*007e*/ 	.byte	0x61, 0x69, 0x74, 0x73, 0x5f, 0x73, 0x6d, 0x31, 0x30, 0x30, 0x2e, 0x68, 0x70, 0x70, 0x00
	.type		$str$25,@object
	.size		$str$25,(__unnamed_1 - $str$25)
$str$25:
        /*008d*/ 	.byte	0x28, 0x28, 0x75, 0x69, 0x6e, 0x74, 0x33, 0x32, 0x5f, 0x74, 0x28, 0x74, 0x68, 0x72, 0x65, 0x61
        /*009d*/ 	.byte	0x64, 0x49, 0x64, 0x78, 0x2e, 0x78, 0x29, 0x20, 0x2f, 0x20, 0x33, 0x32, 0x29, 0x20, 0x25, 0x20
        /*00ad*/ 	.byte	0x34, 0x29, 0x20, 0x3d, 0x3d, 0x20, 0x28, 0x28, 0x28, 0x74, 0x6d, 0x65, 0x6d, 0x5f, 0x61, 0x64
        /*00bd*/ 	.byte	0x64, 0x72, 0x20, 0x3e, 0x3e, 0x20, 0x31, 0x36, 0x29, 0x20, 0x2f, 0x20, 0x33, 0x32, 0x29, 0x20
        /*00cd*/ 	.byte	0x25, 0x20, 0x34, 0x29, 0x00
	.type		__unnamed_1,@object
	.size		__unnamed_1,(__unnamed_2 - __unnamed_1)
__unnamed_1:
        /*00d2*/ 	.byte	0x61, 0x75, 0x74, 0x6f, 0x20, 0x63, 0x75, 0x74, 0x65, 0x3a, 0x3a, 0x61, 0x73, 0x5f, 0x70, 0x6f
        /* <DEDUP_REMOVED lines=24> */
        /*0262*/ 	.byte	0x34, 0x30, 0x39, 0x36, 0x3e, 0x3e, 0x3e, 0x3e, 0x5d, 0x00
	.type		__unnamed_2,@object
	.size		__unnamed_2,(.L_2 - __unnamed_2)
__unnamed_2:
        /* <DEDUP_REMOVED lines=42> */
        /*050c*/ 	.byte	0x3e, 0x3e, 0x5d, 0x00
.L_2:


//--------------------- .nv.shared._ZN7cutlass13device_kernelINS_4gemm6kernel13GemmUniversalIN4cute5tupleIJiiiiEEENS1_10collective13CollectiveMmaINS1_35MainloopSm100TmaUmmaWarpSpecializedILi3ELi2ELi4ENS5_IJNS4_1CILi1EEENSA_ILi4EEESB_EEEEENS5_IJNSA_ILi128EEESF_SF_EEENS_10bfloat16_tENS5_IJlSB_lEEESH_SI_NS4_8TiledMMAINS4_8MMA_AtomIJNS4_20SM100_MMA_F16BF16_SSISH_SH_fLi128ELi128ELNS4_4UMMA5MajorE0ELSN_0ELNSM_7ScaleInE0ELSO_0EEEEEENS4_6LayoutINS5_IJSB_SB_SB_EEENS5_IJNSA_ILi0EEEST_ST_EEEEENS5_IJNS4_10UnderscoreESW_SW_EEEEENS4_23SM90_TMA_LOAD_MULTICASTENS4_14ComposedLayoutINS4_7SwizzleILi3ELi4ELi3EEENS4_18smem_ptr_flag_bitsILi16EEENSR_INS5_IJNSA_ILi8EEENSA_ILi64EEEEEENS5_IJS16_SB_EEEEEEEvNS4_8identityENS4_13SM90_TMA_LOADES1A_vS1B_EENS_8epilogue10collective18CollectiveEpilogueINS1E_23Sm100TmaWarpSpecializedILi4ELi2ELi32ELb1ELb0EEEJSG_NS5_IJNSR_ISF_SB_EENSR_INSA_ILi32EEESB_EEEEESH_SI_SH_SI_NS1E_6fusion15FusionCallbacksIS1I_NS1N_17LinearCombinationISH_fSH_fLNS_15FloatRoundStyleE2EEESG_S1M_JEEENS4_5SM1004TMEM4LOAD26SM100_TMEM_LOAD_32dp32b32xES1C_NS10_INS11_ILi2ELi4ELi3EEES14_NSR_INS5_IJS15_S1K_EEENS5_IJS1K_SB_EEEEEEENS4_39AutoVectorizingCopyWithAssumedAlignmentILi128EEENS4_14SM90_TMA_STOREES21_S23_S23_EEEvvEEEEvNT_6ParamsE --------------------------
	.section	.nv.shared._ZN7cutlass13device_kernelINS_4gemm6kernel13GemmUniversalIN4cute5tupleIJiiiiEEENS1_10collective13CollectiveMmaINS1_35MainloopSm100TmaUmmaWarpSpecializedILi3ELi2ELi4ENS5_IJNS4_1CILi1EEENSA_ILi4EEESB_EEEEENS5_IJNSA_ILi128EEESF_SF_EEENS_10bfloat16_tENS5_IJlSB_lEEESH_SI_NS4_8TiledMMAINS4_8MMA_AtomIJNS4_20SM100_MMA_F16BF16_SSISH_SH_fLi128ELi128ELNS4_4UMMA5MajorE0ELSN_0ELNSM_7ScaleInE0ELSO_0EEEEEENS4_6LayoutINS5_IJSB_SB_SB_EEENS5_IJNSA_ILi0EEEST_ST_EEEEENS5_IJNS4_10UnderscoreESW_SW_EEEEENS4_23SM90_TMA_LOAD_MULTICASTENS4_14ComposedLayoutINS4_7SwizzleILi3ELi4ELi3EEENS4_18smem_ptr_flag_bitsILi16EEENSR_INS5_IJNSA_ILi8EEENSA_ILi64EEEEEENS5_IJS16_SB_EEEEEEEvNS4_8identityENS4_13SM90_TMA_LOADES1A_vS1B_EENS_8epilogue10collective18CollectiveEpilogueINS1E_23Sm100TmaWarpSpecializedILi4ELi2ELi32ELb1ELb0EEEJSG_NS5_IJNSR_ISF_SB_EENSR_INSA_ILi32EEESB_EEEEESH_SI_SH_SI_NS1E_6fusion15FusionCallbacksIS1I_NS1N_17LinearCombinationISH_fSH_fLNS_15FloatRoundStyleE2EEESG_S1M_JEEENS4_5SM1004TMEM4LOAD26SM100_TMEM_LOAD_32dp32b32xES1C_NS10_INS11_ILi2ELi4ELi3EEES14_NSR_INS5_IJS15_S1K_EEENS5_IJS1K_SB_EEEEEEENS4_39AutoVectorizingCopyWithAssumedAlignmentILi128EEENS4_14SM90_TMA_STOREES21_S23_S23_EEEvvEEEEvNT_6ParamsE,"aw",@nobits
	.sectionflags	@""
	.align	16
	.zero		1024


//--------------------- .nv.shared.reserved.0     --------------------------
	.section	.nv.shared.reserved.0,"aw",@nobits
	.weak		__nv_reservedSMEM_offset_0_alias
	.size		__nv_reservedSMEM_offset_0_alias, 0, 64
	.other		__nv_reservedSMEM_offset_0_alias,@"STO_CUDA_RESERVED_SHARED STV_DEFAULT"
__nv_reservedSMEM_offset_0_alias:
	.zero		0
.nv.shared.reserved.0:
	.zero		64
	.weak		__nv_reservedSMEM_tcgen05_partition
	.type		__nv_reservedSMEM_tcgen05_partition,@object
	.size		__nv_reservedSMEM_tcgen05_partition,(.L_0 - __nv_reservedSMEM_tcgen05_partition)
__nv_reservedSMEM_tcgen05_partition:
	.zero		32
.L_0:


//--------------------- .nv.global                --------------------------
	.section	.nv.global,"aw",@nobits
.nv.global:
	.type		_ZN40_INTERNAL_4f8e984f_4_k_cu_a04c1ee4_182304cute1_E,@object
	.size		_ZN40_INTERNAL_4f8e984f_4_k_cu_a04c1ee4_182304cute1_E,(_ZN40_INTERNAL_4f8e984f_4_k_cu_a04c1ee4_182304cuda3std3__45__cpo6cbeginE - _ZN40_INTERNAL_4f8e984f_4_k_cu_a04c1ee4_182304cute1_E)
_ZN40_INTERNAL_4f8e984f_4_k_cu_a04c1ee4_182304cute1_E:
	.zero		1
	.type		_ZN40_INTERNAL_4f8e984f_4_k_cu_a04c1ee4_182304cuda3std3__45__cpo6cbeginE,@object
	.size		_ZN40_INTERNAL_4f8e984f_4_k_cu_a04c1ee4_182304cuda3std3__45__cpo6cbeginE,(_ZN40_INTERNAL_4f8e984f_4_k_cu_a04c1ee4_182304cuda3std3__48in_placeE - _ZN40_INTERNAL_4f8e984f_4_k_cu_a04c1ee4_182304cuda3std3__45__cpo6cbeginE)
_ZN40_INTERNAL_4f8e984f_4_k_cu_a04c1ee4_182304cuda3std3__45__cpo6cbeginE:
	.zero		1
	.type		_ZN40_INTERNAL_4f8e984f_4_k_cu_a04c1ee4_182304cuda3std3__48in_placeE,@object
	.size		_ZN40_INTERNAL_4f8e984f_4_k_cu_a04c1ee4_182304cuda3std3__48in_placeE,(_ZN40_INTERNAL_4f8e984f_4_k_cu_a04c1ee4_182304cuda3std6ranges3__45__cpo9iter_moveE - _ZN40_INTERNAL_4f8e984f_4_k_cu_a04c1ee4_182304cuda3std3__48in_placeE)
_ZN40_INTERNAL_4f8e984f_4_k_cu_a04c1ee4_182304cuda3std3__48in_placeE:
	.zero		1
	.type		_ZN40_INTERNAL_4f8e984f_4_k_cu_a04c1ee4_182304cuda3std6ranges3__45__cpo9iter_moveE,@object
	.size		_ZN40_INTERNAL_4f8e984f_4_k_cu_a04c1ee4_182304cuda3std6ranges3__45__cpo9iter_moveE,(_ZN40_INTERNAL_4f8e984f_4_k_cu_a04c1ee4_182304cuda3std3__45__cpo5beginE - _ZN40_INTERNAL_4f8e984f_4_k_cu_a04c1ee4_182304cuda3std6ranges3__45__cpo9iter_moveE)
_ZN40_INTERNAL_4f8e984f_4_k_cu_a04c1ee4_182304cuda3std6ranges3__45__cpo9iter_moveE:
	.zero		1
	.type		_ZN40_INTERNAL_4f8e984f_4_k_cu_a04c1ee4_182304cuda3std3__45__cpo5beginE,@object
	.size		_ZN40_INTERNAL_4f8e984f_4_k_cu_a04c1ee4_182304cuda3std3__45__cpo5beginE,(_ZN40_INTERNAL_4f8e984f_4_k_cu_a04c1ee4_182304cuda3std3__442_GLOBAL__N__4f8e984f_4_k_cu_a04c1ee4_182306ignoreE - _ZN40_INTERNAL_4f8e984f_4_k_cu_a04c1ee4_182304cuda3std3__45__cpo5beginE)
_ZN40_INTERNAL_4f8e984f_4_k_cu_a04c1ee4_182304cuda3std3__45__cpo5beginE:
	.zero		1
	.type		_ZN40_INTERNAL_4f8e984f_4_k_cu_a04c1ee4_182304cuda3std3__442_GLOBAL__N__4f8e984f_4_k_cu_a04c1ee4_182306ignoreE,@object
	.size		_ZN40_INTERNAL_4f8e984f_4_k_cu_a04c1ee4_182304cuda3std3__442_GLOBAL__N__4f8e984f_4_k_cu_a04c1ee4_182306ignoreE,(_ZN40_INTERNAL_4f8e984f_4_k_cu_a04c1ee4_182304cute7productE - _ZN40_INTERNAL_4f8e984f_4_k_cu_a04c1ee4_182304cuda3std3__442_GLOBAL__N__4f8e984f_4_k_cu_a04c1ee4_182306ignoreE)
_ZN40_INTERNAL_4f8e984f_4_k_cu_a04c1ee4_182304cuda3std3__442_GLOBAL__N__4f8e984f_4_k_cu_a04c1ee4_182306ignoreE:
	.zero		1
	.type		_ZN40_INTERNAL_4f8e984f_4_k_cu_a04c1ee4_182304cute7productE,@object
	.size		_ZN40_INTERNAL_4f8e984f_4_k_cu_a04c1ee4_182304cute7productE,(_ZN40_INTERNAL_4f8e984f_4_k_cu_a04c1ee4_182304cuda3std3__45__cpo3endE - _ZN40_INTERNAL_4f8e984f_4_k_cu_a04c1ee4_182304cute7productE)
_ZN40_INTERNAL_4f8e984f_4_k_cu_a04c1ee4_182304cute7productE:
	.zero		1
	.type		_ZN40_INTERNAL_4f8e984f_4_k_cu_a04c1ee4_182304cuda3std3__45__cpo3endE,@object
	.size		_ZN40_INTERNAL_4f8e984f_4_k_cu_a04c1ee4_182304cuda3std3__45__cpo3endE,(_ZN40_INTERNAL_4f8e984f_4_k_cu_a04c1ee4_182304cuda3std3__419piecewise_constructE - _ZN40_INTERNAL_4f8e984f_4_k_cu_a04c1ee4_182304cuda3std3__45__cpo3endE)
_ZN40_INTERNAL_4f8e984f_4_k_cu_a04c1ee4_182304cuda3std3__45__cpo3endE:
	.zero		1
	.type		_ZN40_INTERNAL_4f8e984f_4_k_cu_a04c1ee4_182304cuda3std3__419piecewise_constructE,@object
	.size		_ZN40_INTERNAL_4f8e984f_4_k_cu_a04c1ee4_182304cuda3std3__419piecewise_constructE,(_ZN40_INTERNAL_4f8e984f_4_k_cu_a04c1ee4_182304cuda3std3__45__cpo4cendE - _ZN40_INTERNAL_4f8e984f_4_k_cu_a04c1ee4_182304cuda3std3__419piecewise_constructE)
_ZN40_INTERNAL_4f8e984f_4_k_cu_a04c1ee4_182304cuda3std3__419piecewise_constructE:
	.zero		1
	.type		_ZN40_INTERNAL_4f8e984f_4_k_cu_a04c1ee4_182304cuda3std3__45__cpo4cendE,@object
	.size		_ZN40_INTERNAL_4f8e984f_4_k_cu_a04c1ee4_182304cuda3std3__45__cpo4cendE,(_ZN40_INTERNAL_4f8e984f_4_k_cu_a04c1ee4_182304cuda3std6ranges3__45__cpo4swapE - _ZN40_INTERNAL_4f8e984f_4_k_cu_a04c1ee4_182304cuda3std3__45__cpo4cendE)
_ZN40_INTERNAL_4f8e984f_4_k_cu_a04c1ee4_182304cuda3std3__45__cpo4cendE:
	.zero		1
	.type		_ZN40_INTERNAL_4f8e984f_4_k_cu_a04c1ee4_182304cuda3std6ranges3__45__cpo4swapE,@object
	.size		_ZN40_INTERNAL_4f8e984f_4_k_cu_a04c1ee4_182304cuda3std6ranges3__45__cpo4swapE,(.L_10 - _ZN40_INTERNAL_4f8e984f_4_k_cu_a04c1ee4_182304cuda3std6ranges3__45__cpo4swapE)
_ZN40_INTERNAL_4f8e984f_4_k_cu_a04c1ee4_182304cuda3std6ranges3__45__cpo4swapE:
	.zero		1
.L_10:


//--------------------- .nv.constant0._ZN7cutlass13device_kernelINS_4gemm6kernel13GemmUniversalIN4cute5tupleIJiiiiEEENS1_10collective13CollectiveMmaINS1_35MainloopSm100TmaUmmaWarpSpecializedILi3ELi2ELi4ENS5_IJNS4_1CILi1EEENSA_ILi4EEESB_EEEEENS5_IJNSA_ILi128EEESF_SF_EEENS_10bfloat16_tENS5_IJlSB_lEEESH_SI_NS4_8TiledMMAINS4_8MMA_AtomIJNS4_20SM100_MMA_F16BF16_SSISH_SH_fLi128ELi128ELNS4_4UMMA5MajorE0ELSN_0ELNSM_7ScaleInE0ELSO_0EEEEEENS4_6LayoutINS5_IJSB_SB_SB_EEENS5_IJNSA_ILi0EEEST_ST_EEEEENS5_IJNS4_10UnderscoreESW_SW_EEEEENS4_23SM90_TMA_LOAD_MULTICASTENS4_14ComposedLayoutINS4_7SwizzleILi3ELi4ELi3EEENS4_18smem_ptr_flag_bitsILi16EEENSR_INS5_IJNSA_ILi8EEENSA_ILi64EEEEEENS5_IJS16_SB_EEEEEEEvNS4_8identityENS4_13SM90_TMA_LOADES1A_vS1B_EENS_8epilogue10collective18CollectiveEpilogueINS1E_23Sm100TmaWarpSpecializedILi4ELi2ELi32ELb1ELb0EEEJSG_NS5_IJNSR_ISF_SB_EENSR_INSA_ILi32EEESB_EEEEESH_SI_SH_SI_NS1E_6fusion15FusionCallbacksIS1I_NS1N_17LinearCombinationISH_fSH_fLNS_15FloatRoundStyleE2EEESG_S1M_JEEENS4_5SM1004TMEM4LOAD26SM100_TMEM_LOAD_32dp32b32xES1C_NS10_INS11_ILi2ELi4ELi3EEES14_NSR_INS5_IJS15_S1K_EEENS5_IJS1K_SB_EEEEEEENS4_39AutoVectorizingCopyWithAssumedAlignmentILi128EEENS4_14SM90_TMA_STOREES21_S23_S23_EEEvvEEEEvNT_6ParamsE --------------------------
	.section	.nv.constant0._ZN7cutlass13device_kernelINS_4gemm6kernel13GemmUniversalIN4cute5tupleIJiiiiEEENS1_10collective13CollectiveMmaINS1_35MainloopSm100TmaUmmaWarpSpecializedILi3ELi2ELi4ENS5_IJNS4_1CILi1EEENSA_ILi4EEESB_EEEEENS5_IJNSA_ILi128EEESF_SF_EEENS_10bfloat16_tENS5_IJlSB_lEEESH_SI_NS4_8TiledMMAINS4_8MMA_AtomIJNS4_20SM100_MMA_F16BF16_SSISH_SH_fLi128ELi128ELNS4_4UMMA5MajorE0ELSN_0ELNSM_7ScaleInE0ELSO_0EEEEEENS4_6LayoutINS5_IJSB_SB_SB_EEENS5_IJNSA_ILi0EEEST_ST_EEEEENS5_IJNS4_10UnderscoreESW_SW_EEEEENS4_23SM90_TMA_LOAD_MULTICASTENS4_14ComposedLayoutINS4_7SwizzleILi3ELi4ELi3EEENS4_18smem_ptr_flag_bitsILi16EEENSR_INS5_IJNSA_ILi8EEENSA_ILi64EEEEEENS5_IJS16_SB_EEEEEEEvNS4_8identityENS4_13SM90_TMA_LOADES1A_vS1B_EENS_8epilogue10collective18CollectiveEpilogueINS1E_23Sm100TmaWarpSpecializedILi4ELi2ELi32ELb1ELb0EEEJSG_NS5_IJNSR_ISF_SB_EENSR_INSA_ILi32EEESB_EEEEESH_SI_SH_SI_NS1E_6fusion15FusionCallbacksIS1I_NS1N_17LinearCombinationISH_fSH_fLNS_15FloatRoundStyleE2EEESG_S1M_JEEENS4_5SM1004TMEM4LOAD26SM100_TMEM_LOAD_32dp32b32xES1C_NS10_INS11_ILi2ELi4ELi3EEES14_NSR_INS5_IJS15_S1K_EEENS5_IJS1K_SB_EEEEEEENS4_39AutoVectorizingCopyWithAssumedAlignmentILi128EEENS4_14SM90_TMA_STOREES21_S23_S23_EEEvvEEEEvNT_6ParamsE,"a",@progbits
	.sectionflags	@""
	.align	4
.nv.constant0._ZN7cutlass13device_kernelINS_4gemm6kernel13GemmUniversalIN4cute5tupleIJiiiiEEENS1_10collective13CollectiveMmaINS1_35MainloopSm100TmaUmmaWarpSpecializedILi3ELi2ELi4ENS5_IJNS4_1CILi1EEENSA_ILi4EEESB_EEEEENS5_IJNSA_ILi128EEESF_SF_EEENS_10bfloat16_tENS5_IJlSB_lEEESH_SI_NS4_8TiledMMAINS4_8MMA_AtomIJNS4_20SM100_MMA_F16BF16_SSISH_SH_fLi128ELi128ELNS4_4UMMA5MajorE0ELSN_0ELNSM_7ScaleInE0ELSO_0EEEEEENS4_6LayoutINS5_IJSB_SB_SB_EEENS5_IJNSA_ILi0EEEST_ST_EEEEENS5_IJNS4_10UnderscoreESW_SW_EEEEENS4_23SM90_TMA_LOAD_MULTICASTENS4_14ComposedLayoutINS4_7SwizzleILi3ELi4ELi3EEENS4_18smem_ptr_flag_bitsILi16EEENSR_INS5_IJNSA_ILi8EEENSA_ILi64EEEEEENS5_IJS16_SB_EEEEEEEvNS4_8identityENS4_13SM90_TMA_LOADES1A_vS1B_EENS_8epilogue10collective18CollectiveEpilogueINS1E_23Sm100TmaWarpSpecializedILi4ELi2ELi32ELb1ELb0EEEJSG_NS5_IJNSR_ISF_SB_EENSR_INSA_ILi32EEESB_EEEEESH_SI_SH_SI_NS1E_6fusion15FusionCallbacksIS1I_NS1N_17LinearCombinationISH_fSH_fLNS_15FloatRoundStyleE2EEESG_S1M_JEEENS4_5SM1004TMEM4LOAD26SM100_TMEM_LOAD_32dp32b32xES1C_NS10_INS11_ILi2ELi4ELi3EEES14_NSR_INS5_IJS15_S1K_EEENS5_IJS1K_SB_EEEEEEENS4_39AutoVectorizingCopyWithAssumedAlignmentILi128EEENS4_14SM90_TMA_STOREES21_S23_S23_EEEvvEEEEvNT_6ParamsE:
	.zero		2944


//--------------------- SYMBOLS --------------------------

	.type		.nv.reservedSmem.offset0,@object
	.size		.nv.reservedSmem.offset0,0x4
	.type		.nv.reservedSmem.cap,@object
	.size		.nv.reservedSmem.cap,0x4
	.type		__assertfail,@function
